	.target	sm_100a

	.elftype	@"ET_EXEC"


//--------------------- .note.nv.tkinfo           --------------------------
	.section	.note.nv.tkinfo,"",@"SHT_NOTE"
	.sectionflags	@"SHF_NOTE_NV_TKINFO"
	.tkinfo
        /*0018*/ 	.word	0x00000002
        /*0030*/ 	.string	""
        /*0030*/ 	.string	"ptxas"
        /*0030*/ 	.string	"Cuda compilation tools, release 13.0, V13.0.88"
        /*0030*/ 	.string	"Build cuda_13.0.r13.0/compiler.36424714_0"
        /*0030*/ 	.string	"-arch sm_100a -m 64 "



//--------------------- .note.nv.cuinfo           --------------------------
	.section	.note.nv.cuinfo,"",@"SHT_NOTE"
	.sectionflags	@"SHF_NOTE_NV_CUINFO"
        /*0018*/ 	.short	0x0002
        /*001a*/ 	.short	0x0064
        /*001c*/ 	.short	0x0082
	.zero		2


//--------------------- .nv.info                  --------------------------
	.section	.nv.info,"",@"SHT_CUDA_INFO"
	.align	4


	//----- nvinfo : EIATTR_REGCOUNT
	.align		4
        /*0000*/ 	.byte	0x04, 0x2f
        /*0002*/ 	.short	(.L_19 - .L_18)
	.align		4
.L_18:
        /*0004*/ 	.word	index@(_ZN7cutlass13device_kernelINS_4gemm6kernel13GemmUniversalIN4cute5tupleIJiiiiEEENS1_10collective13CollectiveMmaINS1_35MainloopSm100TmaUmmaWarpSpecializedILi16ELi2ELi4ENS5_IJNS4_1CILi2EEENSA_ILi1EEESC_EEEEENS5_IJNSA_ILi128EEENSA_ILi256EEENSA_ILi32EEEEEENS_6half_tENS5_IJlSC_lEEESJ_SK_NS4_8TiledMMAINS4_8MMA_AtomIJNS4_26SM100_MMA_F16BF16_2x1SM_SSISJ_SJ_fLi128ELi256ELNS4_4UMMA5MajorE0ELSP_0ELNSO_7ScaleInE0ELSQ_0EEEEEENS4_6LayoutINS5_IJSC_SC_SC_EEENS5_IJNSA_ILi0EEESV_SV_EEEEENS5_IJNS4_10UnderscoreESY_SY_EEEEENS4_18SM100_TMA_2SM_LOADENS4_14ComposedLayoutINS4_7SwizzleILi2ELi4ELi3EEENS4_18smem_ptr_flag_bitsILi16EEENST_INS5_IJNSA_ILi8EEESH_EEENS5_IJSH_SC_EEEEEEEvNS4_8identityES11_S1B_vS1C_EENS_8epilogue10collective18CollectiveEpilogueINS1E_23Sm100TmaWarpSpecializedILi4ELi2ELi32ELb1ELb0EEEJNS5_IJNSA_ILi64EEESG_SH_EEENS5_IJNST_IS1J_SC_EENST_INS5_IJSH_SB_EEENS5_IJSC_SF_EEEEEEEESJ_SK_SJ_SK_NS1E_6fusion15FusionCallbacksIS1I_NS1Q_17LinearCombinationISJ_fSJ_fLNS_15FloatRoundStyleE2EEES1K_S1P_JEEENS4_5SM1004TMEM4LOAD26SM100_TMEM_LOAD_32dp32b32xENS4_13SM90_TMA_LOADES1B_NS4_39AutoVectorizingCopyWithAssumedAlignmentILi128EEENS4_14SM90_TMA_STOREES1B_S22_S22_EEEvvEEEEvNT_6ParamsE)
        /*0008*/ 	.word	0x00000073


	//----- nvinfo : EIATTR_FRAME_SIZE
	.align		4
.L_19:
        /*000c*/ 	.byte	0x04, 0x11
        /*000e*/ 	.short	(.L_21 - .L_20)
	.align		4
.L_20:
        /*0010*/ 	.word	index@($__internal_2_$__cuda_sm10x_tcgen05_guardrail_trap_unallocated_columns_being_dealloced)
        /*0014*/ 	.word	0x00000000


	//----- nvinfo : EIATTR_FRAME_SIZE
	.align		4
.L_21:
        /*0018*/ 	.byte	0x04, 0x11
        /*001a*/ 	.short	(.L_23 - .L_22)
	.align		4
.L_22:
        /*001c*/ 	.word	index@($__internal_1_$__cuda_sm10x_tcgen05_guardrail_trap_phase_invalid_during_alloc)
        /*0020*/ 	.word	0x00000000


	//----- nvinfo : EIATTR_FRAME_SIZE
	.align		4
.L_23:
        /*0024*/ 	.byte	0x04, 0x11
        /*0026*/ 	.short	(.L_25 - .L_24)
	.align		4
.L_24:
        /*0028*/ 	.word	index@($__internal_0_$__cuda_sm10x_tcgen05_guardrail_trap_col_being_dealloced_not_returned_by_alloc)
        /*002c*/ 	.word	0x00000000


	//----- nvinfo : EIATTR_FRAME_SIZE
	.align		4
.L_25:
        /*0030*/ 	.byte	0x04, 0x11
        /*0032*/ 	.short	(.L_27 - .L_26)
	.align		4
.L_26:
        /*0034*/ 	.word	index@(_ZN7cutlass13device_kernelINS_4gemm6kernel13GemmUniversalIN4cute5tupleIJiiiiEEENS1_10collective13CollectiveMmaINS1_35MainloopSm100TmaUmmaWarpSpecializedILi16ELi2ELi4ENS5_IJNS4_1CILi2EEENSA_ILi1EEESC_EEEEENS5_IJNSA_ILi128EEENSA_ILi256EEENSA_ILi32EEEEEENS_6half_tENS5_IJlSC_lEEESJ_SK_NS4_8TiledMMAINS4_8MMA_AtomIJNS4_26SM100_MMA_F16BF16_2x1SM_SSISJ_SJ_fLi128ELi256ELNS4_4UMMA5MajorE0ELSP_0ELNSO_7ScaleInE0ELSQ_0EEEEEENS4_6LayoutINS5_IJSC_SC_SC_EEENS5_IJNSA_ILi0EEESV_SV_EEEEENS5_IJNS4_10UnderscoreESY_SY_EEEEENS4_18SM100_TMA_2SM_LOADENS4_14ComposedLayoutINS4_7SwizzleILi2ELi4ELi3EEENS4_18smem_ptr_flag_bitsILi16EEENST_INS5_IJNSA_ILi8EEESH_EEENS5_IJSH_SC_EEEEEEEvNS4_8identityES11_S1B_vS1C_EENS_8epilogue10collective18CollectiveEpilogueINS1E_23Sm100TmaWarpSpecializedILi4ELi2ELi32ELb1ELb0EEEJNS5_IJNSA_ILi64EEESG_SH_EEENS5_IJNST_IS1J_SC_EENST_INS5_IJSH_SB_EEENS5_IJSC_SF_EEEEEEEESJ_SK_SJ_SK_NS1E_6fusion15FusionCallbacksIS1I_NS1Q_17LinearCombinationISJ_fSJ_fLNS_15FloatRoundStyleE2EEES1K_S1P_JEEENS4_5SM1004TMEM4LOAD26SM100_TMEM_LOAD_32dp32b32xENS4_13SM90_TMA_LOADES1B_NS4_39AutoVectorizingCopyWithAssumedAlignmentILi128EEENS4_14SM90_TMA_STOREES1B_S22_S22_EEEvvEEEEvNT_6ParamsE)
        /*0038*/ 	.word	0x00000000


	//----- nvinfo : EIATTR_MIN_STACK_SIZE
	.align		4
.L_27:
        /*003c*/ 	.byte	0x04, 0x12
        /*003e*/ 	.short	(.L_29 - .L_28)
	.align		4
.L_28:
        /*0040*/ 	.word	index@(_ZN7cutlass13device_kernelINS_4gemm6kernel13GemmUniversalIN4cute5tupleIJiiiiEEENS1_10collective13CollectiveMmaINS1_35MainloopSm100TmaUmmaWarpSpecializedILi16ELi2ELi4ENS5_IJNS4_1CILi2EEENSA_ILi1EEESC_EEEEENS5_IJNSA_ILi128EEENSA_ILi256EEENSA_ILi32EEEEEENS_6half_tENS5_IJlSC_lEEESJ_SK_NS4_8TiledMMAINS4_8MMA_AtomIJNS4_26SM100_MMA_F16BF16_2x1SM_SSISJ_SJ_fLi128ELi256ELNS4_4UMMA5MajorE0ELSP_0ELNSO_7ScaleInE0ELSQ_0EEEEEENS4_6LayoutINS5_IJSC_SC_SC_EEENS5_IJNSA_ILi0EEESV_SV_EEEEENS5_IJNS4_10UnderscoreESY_SY_EEEEENS4_18SM100_TMA_2SM_LOADENS4_14ComposedLayoutINS4_7SwizzleILi2ELi4ELi3EEENS4_18smem_ptr_flag_bitsILi16EEENST_INS5_IJNSA_ILi8EEESH_EEENS5_IJSH_SC_EEEEEEEvNS4_8identityES11_S1B_vS1C_EENS_8epilogue10collective18CollectiveEpilogueINS1E_23Sm100TmaWarpSpecializedILi4ELi2ELi32ELb1ELb0EEEJNS5_IJNSA_ILi64EEESG_SH_EEENS5_IJNST_IS1J_SC_EENST_INS5_IJSH_SB_EEENS5_IJSC_SF_EEEEEEEESJ_SK_SJ_SK_NS1E_6fusion15FusionCallbacksIS1I_NS1Q_17LinearCombinationISJ_fSJ_fLNS_15FloatRoundStyleE2EEES1K_S1P_JEEENS4_5SM1004TMEM4LOAD26SM100_TMEM_LOAD_32dp32b32xENS4_13SM90_TMA_LOADES1B_NS4_39AutoVectorizingCopyWithAssumedAlignmentILi128EEENS4_14SM90_TMA_STOREES1B_S22_S22_EEEvvEEEEvNT_6ParamsE)
        /*0044*/ 	.word	0x00000000
.L_29:


//--------------------- .nv.compat                --------------------------
	.section	.nv.compat,"",@"SHT_CUDA_COMPAT_INFO"
	.align	4
        /*0000*/ 	.byte	0x02, 0x09, 0x01, 0x00, 0x02, 0x02, 0x02, 0x00, 0x02, 0x05, 0x05, 0x00, 0x03, 0x07, 0x01, 0x01
        /*0010*/ 	.byte	0x02, 0x03, 0x01, 0x00, 0x02, 0x06, 0x01, 0x00, 0x04, 0x0b, 0x08, 0x00, 0x09, 0x00, 0x00, 0x00
        /*0020*/ 	.byte	0x00, 0x00, 0x00, 0x00


//--------------------- .nv.info._ZN7cutlass13device_kernelINS_4gemm6kernel13GemmUniversalIN4cute5tupleIJiiiiEEENS1_10collective13CollectiveMmaINS1_35MainloopSm100TmaUmmaWarpSpecializedILi16ELi2ELi4ENS5_IJNS4_1CILi2EEENSA_ILi1EEESC_EEEEENS5_IJNSA_ILi128EEENSA_ILi256EEENSA_ILi32EEEEEENS_6half_tENS5_IJlSC_lEEESJ_SK_NS4_8TiledMMAINS4_8MMA_AtomIJNS4_26SM100_MMA_F16BF16_2x1SM_SSISJ_SJ_fLi128ELi256ELNS4_4UMMA5MajorE0ELSP_0ELNSO_7ScaleInE0ELSQ_0EEEEEENS4_6LayoutINS5_IJSC_SC_SC_EEENS5_IJNSA_ILi0EEESV_SV_EEEEENS5_IJNS4_10UnderscoreESY_SY_EEEEENS4_18SM100_TMA_2SM_LOADENS4_14ComposedLayoutINS4_7SwizzleILi2ELi4ELi3EEENS4_18smem_ptr_flag_bitsILi16EEENST_INS5_IJNSA_ILi8EEESH_EEENS5_IJSH_SC_EEEEEEEvNS4_8identityES11_S1B_vS1C_EENS_8epilogue10collective18CollectiveEpilogueINS1E_23Sm100TmaWarpSpecializedILi4ELi2ELi32ELb1ELb0EEEJNS5_IJNSA_ILi64EEESG_SH_EEENS5_IJNST_IS1J_SC_EENST_INS5_IJSH_SB_EEENS5_IJSC_SF_EEEEEEEESJ_SK_SJ_SK_NS1E_6fusion15FusionCallbacksIS1I_NS1Q_17LinearCombinationISJ_fSJ_fLNS_15FloatRoundStyleE2EEES1K_S1P_JEEENS4_5SM1004TMEM4LOAD26SM100_TMEM_LOAD_32dp32b32xENS4_13SM90_TMA_LOADES1B_NS4_39AutoVectorizingCopyWithAssumedAlignmentILi128EEENS4_14SM90_TMA_STOREES1B_S22_S22_EEEvvEEEEvNT_6ParamsE --------------------------
	.section	.nv.info._ZN7cutlass13device_kernelINS_4gemm6kernel13GemmUniversalIN4cute5tupleIJiiiiEEENS1_10collective13CollectiveMmaINS1_35MainloopSm100TmaUmmaWarpSpecializedILi16ELi2ELi4ENS5_IJNS4_1CILi2EEENSA_ILi1EEESC_EEEEENS5_IJNSA_ILi128EEENSA_ILi256EEENSA_ILi32EEEEEENS_6half_tENS5_IJlSC_lEEESJ_SK_NS4_8TiledMMAINS4_8MMA_AtomIJNS4_26SM100_MMA_F16BF16_2x1SM_SSISJ_SJ_fLi128ELi256ELNS4_4UMMA5MajorE0ELSP_0ELNSO_7ScaleInE0ELSQ_0EEEEEENS4_6LayoutINS5_IJSC_SC_SC_EEENS5_IJNSA_ILi0EEESV_SV_EEEEENS5_IJNS4_10UnderscoreESY_SY_EEEEENS4_18SM100_TMA_2SM_LOADENS4_14ComposedLayoutINS4_7SwizzleILi2ELi4ELi3EEENS4_18smem_ptr_flag_bitsILi16EEENST_INS5_IJNSA_ILi8EEESH_EEENS5_IJSH_SC_EEEEEEEvNS4_8identityES11_S1B_vS1C_EENS_8epilogue10collective18CollectiveEpilogueINS1E_23Sm100TmaWarpSpecializedILi4ELi2ELi32ELb1ELb0EEEJNS5_IJNSA_ILi64EEESG_SH_EEENS5_IJNST_IS1J_SC_EENST_INS5_IJSH_SB_EEENS5_IJSC_SF_EEEEEEEESJ_SK_SJ_SK_NS1E_6fusion15FusionCallbacksIS1I_NS1Q_17LinearCombinationISJ_fSJ_fLNS_15FloatRoundStyleE2EEES1K_S1P_JEEENS4_5SM1004TMEM4LOAD26SM100_TMEM_LOAD_32dp32b32xENS4_13SM90_TMA_LOADES1B_NS4_39AutoVectorizingCopyWithAssumedAlignmentILi128EEENS4_14SM90_TMA_STOREES1B_S22_S22_EEEvvEEEEvNT_6ParamsE,"",@"SHT_CUDA_INFO"
	.sectionflags	@""
	.align	4


	//----- nvinfo : EIATTR_CUDA_API_VERSION
	.align		4
        /*0000*/ 	.byte	0x04, 0x37
        /*0002*/ 	.short	(.L_31 - .L_30)
.L_30:
        /*0004*/ 	.word	0x00000082


	//----- nvinfo : EIATTR_KPARAM_INFO
	.align		4
.L_31:
        /*0008*/ 	.byte	0x04, 0x17
        /*000a*/ 	.short	(.L_33 - .L_32)
.L_32:
        /*000c*/ 	.word	0x00000000
        /*0010*/ 	.short	0x0000
        /*0012*/ 	.short	0x0000
        /*0014*/ 	.byte	0x00, 0xf0, 0x01, 0x20


	//----- nvinfo : EIATTR_AT_ENTRY_FRAGMENTS
	.align		4
.L_33:
        /*0018*/ 	.byte	0x04, 0x4f
        /*001a*/ 	.short	(.L_35 - .L_34)


	//   ....[0]....
.L_34:
        /*001c*/ 	.word	0x00000007


	//----- nvinfo : EIATTR_RESERVED_SMEM_USED
	.align		4
.L_35:
        /*0020*/ 	.byte	0x01, 0x41
	.zero		2


	//----- nvinfo : EIATTR_SPARSE_MMA_MASK
	.align		4
        /*0024*/ 	.byte	0x03, 0x50
        /*0026*/ 	.short	0x0000


	//----- nvinfo : EIATTR_TCGEN05_2CTA_USED
	.align		4
        /*0028*/ 	.byte	0x01, 0x52
	.zero		2


	//----- nvinfo : EIATTR_MAXREG_COUNT
	.align		4
        /*002c*/ 	.byte	0x03, 0x1b
        /*002e*/ 	.short	0x00ff


	//----- nvinfo : EIATTR_NUM_BARRIERS
	.align		4
        /*0030*/ 	.byte	0x02, 0x4c
        /*0032*/ 	.byte	0x07
	.zero		1


	//----- nvinfo : EIATTR_EXTERNS
	.align		4
        /*0034*/ 	.byte	0x04, 0x0f
        /*0036*/ 	.short	(.L_37 - .L_36)


	//   ....[0]....
	.align		4
.L_36:
        /*0038*/ 	.word	index@(__assertfail)


	//----- nvinfo : EIATTR_MERCURY_ISA_VERSION
	.align		4
.L_37:
        /*003c*/ 	.byte	0x03, 0x5f
        /*003e*/ 	.short	0x0101


	//----- nvinfo : EIATTR_INT_WARP_WIDE_INSTR_OFFSETS
	.align		4
        /*0040*/ 	.byte	0x04, 0x31
        /*0042*/ 	.short	(.L_39 - .L_38)


	//   ....[0]....
.L_38:
        /*0044*/ 	.word	0x00000ec0


	//   ....[1]....
        /*0048*/ 	.word	0x00000f60


	//   ....[2]....
        /*004c*/ 	.word	0x000022c0


	//   ....[3]....
        /*0050*/ 	.word	0x00004770


	//   ....[4]....
        /*0054*/ 	.word	0x000047a0


	//   ....[5]....
        /*0058*/ 	.word	0x000047f0


	//   ....[6]....
        /*005c*/ 	.word	0x00005110


	//   ....[7]....
        /*0060*/ 	.word	0x00005130


	//   ....[8]....
        /*0064*/ 	.word	0x00005210


	//   ....[9]....
        /*0068*/ 	.word	0x000052d0


	//   ....[10]....
        /*006c*/ 	.word	0x000052f0


	//   ....[11]....
        /*0070*/ 	.word	0x000053c0


	//   ....[12]....
        /*0074*/ 	.word	0x000054b0


	//   ....[13]....
        /*0078*/ 	.word	0x000054d0


	//   ....[14]....
        /*007c*/ 	.word	0x000055d0


	//   ....[15]....
        /*0080*/ 	.word	0x00005780


	//   ....[16]....
        /*0084*/ 	.word	0x00005790


	//   ....[17]....
        /*0088*/ 	.word	0x00005920


	//----- nvinfo : EIATTR_COOP_GROUP_MASK_REGIDS
	.align		4
.L_39:
        /*008c*/ 	.byte	0x04, 0x29
        /*008e*/ 	.short	(.L_41 - .L_40)


	//   ....[0]....
.L_40:
        /*0090*/ 	.word	0xffffffff


	//   ....[1]....
        /*0094*/ 	.word	0xffffffff


	//   ....[2]....
        /*0098*/ 	.word	0xffffffff


	//   ....[3]....
        /*009c*/ 	.word	0xffffffff


	//   ....[4]....
        /*00a0*/ 	.word	0xffffffff


	//   ....[5]....
        /*00a4*/ 	.word	0xffffffff


	//   ....[6]....
        /*00a8*/ 	.word	0xffffffff


	//   ....[7]....
        /*00ac*/ 	.word	0xffffffff


	//   ....[8]....
        /*00b0*/ 	.word	0xffffffff


	//   ....[9]....
        /*00b4*/ 	.word	0xffffffff


	//   ....[10]....
        /*00b8*/ 	.word	0xffffffff


	//   ....[11]....
        /*00bc*/ 	.word	0xffffffff


	//   ....[12]....
        /*00c0*/ 	.word	0xffffffff


	//   ....[13]....
        /*00c4*/ 	.word	0xffffffff


	//----- nvinfo : EIATTR_COOP_GROUP_INSTR_OFFSETS
	.align		4
.L_41:
        /*00c8*/ 	.byte	0x04, 0x28
        /*00ca*/ 	.short	(.L_43 - .L_42)


	//   ....[0]....
.L_42:
        /*00cc*/ 	.word	0x000000c0


	//   ....[1]....
        /*00d0*/ 	.word	0x00000500


	//   ....[2]....
        /*00d4*/ 	.word	0x00000830


	//   ....[3]....
        /*00d8*/ 	.word	0x000009c0


	//   ....[4]....
        /*00dc*/ 	.word	0x00000ab0


	//   ....[5]....
        /*00e0*/ 	.word	0x00000c10


	//   ....[6]....
        /*00e4*/ 	.word	0x00000da0


	//   ....[7]....
        /*00e8*/ 	.word	0x00000fe0


	//   ....[8]....
        /*00ec*/ 	.word	0x000021a0


	//   ....[9]....
        /*00f0*/ 	.word	0x00003640


	//   ....[10]....
        /*00f4*/ 	.word	0x00003b10


	//   ....[11]....
        /*00f8*/ 	.word	0x00003b40


	//   ....[12]....
        /*00fc*/ 	.word	0x00004680


	//   ....[13]....
        /*0100*/ 	.word	0x00004890


	//----- nvinfo : EIATTR_VRC_CTA_INIT_COUNT
	.align		4
.L_43:
        /*0104*/ 	.byte	0x02, 0x4a
        /*0106*/ 	.byte	0x80
	.zero		1


	//----- nvinfo : EIATTR_SYSCALL_OFFSETS
	.align		4
        /*0108*/ 	.byte	0x04, 0x46
        /*010a*/ 	.short	(.L_45 - .L_44)


	//   ....[0]....
.L_44:
        /*010c*/ 	.word	0x00006410


	//   ....[1]....
        /*0110*/ 	.word	0x00006500


	//   ....[2]....
        /*0114*/ 	.word	0x00006c70


	//   ....[3]....
        /*0118*/ 	.word	0x00007930


	//   ....[4]....
        /*011c*/ 	.word	0x000085d0


	//   ....[5]....
        /*0120*/ 	.word	0x00009270


	//----- nvinfo : EIATTR_MBARRIER_INSTR_OFFSETS
	.align		4
.L_45:
        /*0124*/ 	.byte	0x04, 0x39
        /*0126*/ 	.short	(.L_47 - .L_46)


	//   ....[0]....
.L_46:
        /*0128*/ 	.word	0x00000610
        /*012c*/ 	.word	0x000000ff
        /*0130*/ 	.word	0x00000000
        /*0134*/ 	.short	0x0100
        /*0136*/ 	.byte	0x08
	.zero		1


	//   ....[1]....
        /*0138*/ 	.word	0x00000620
        /*013c*/ 	.word	0x000000ff
        /*0140*/ 	.word	0x00000080
        /*0144*/ 	.short	0x0100
        /*0146*/ 	.byte	0x08
	.zero		1


	//   ....[2]....
        /*0148*/ 	.word	0x00000630
        /*014c*/ 	.word	0x000000ff
        /*0150*/ 	.word	0x00000008
        /*0154*/ 	.short	0x0100
        /*0156*/ 	.byte	0x08
	.zero		1


	//   ....[3]....
        /*0158*/ 	.word	0x00000640
        /*015c*/ 	.word	0x000000ff
        /*0160*/ 	.word	0x00000088
        /*0164*/ 	.short	0x0100
        /*0166*/ 	.byte	0x08
	.zero		1


	//   ....[4]....
        /*0168*/ 	.word	0x00000650
        /*016c*/ 	.word	0x000000ff
        /*0170*/ 	.word	0x00000010
        /*0174*/ 	.short	0x0100
        /*0176*/ 	.byte	0x08
	.zero		1


	//   ....[5]....
        /*0178*/ 	.word	0x00000660
        /*017c*/ 	.word	0x000000ff
        /*0180*/ 	.word	0x00000090
        /*0184*/ 	.short	0x0100
        /*0186*/ 	.byte	0x08
	.zero		1


	//   ....[6]....
        /*0188*/ 	.word	0x00000670
        /*018c*/ 	.word	0x000000ff
        /*0190*/ 	.word	0x00000018
        /*0194*/ 	.short	0x0100
        /*0196*/ 	.byte	0x08
	.zero		1


	//   ....[7]....
        /*0198*/ 	.word	0x00000680
        /*019c*/ 	.word	0x000000ff
        /*01a0*/ 	.word	0x00000098
        /*01a4*/ 	.short	0x0100
        /*01a6*/ 	.byte	0x08
	.zero		1


	//   ....[8]....
        /*01a8*/ 	.word	0x00000690
        /*01ac*/ 	.word	0x000000ff
        /*01b0*/ 	.word	0x00000020
        /*01b4*/ 	.short	0x0100
        /*01b6*/ 	.byte	0x08
	.zero		1


	//   ....[9]....
        /*01b8*/ 	.word	0x000006a0
        /*01bc*/ 	.word	0x000000ff
        /*01c0*/ 	.word	0x000000a0
        /*01c4*/ 	.short	0x0100
        /*01c6*/ 	.byte	0x08
	.zero		1


	//   ....[10]....
        /*01c8*/ 	.word	0x000006b0
        /*01cc*/ 	.word	0x000000ff
        /*01d0*/ 	.word	0x00000028
        /*01d4*/ 	.short	0x0100
        /*01d6*/ 	.byte	0x08
	.zero		1


	//   ....[11]....
        /*01d8*/ 	.word	0x000006c0
        /*01dc*/ 	.word	0x000000ff
        /*01e0*/ 	.word	0x000000a8
        /*01e4*/ 	.short	0x0100
        /*01e6*/ 	.byte	0x08
	.zero		1


	//   ....[12]....
        /*01e8*/ 	.word	0x000006d0
        /*01ec*/ 	.word	0x000000ff
        /*01f0*/ 	.word	0x00000030
        /*01f4*/ 	.short	0x0100
        /*01f6*/ 	.byte	0x08
	.zero		1


	//   ....[13]....
        /*01f8*/ 	.word	0x000006e0
        /*01fc*/ 	.word	0x000000ff
        /*0200*/ 	.word	0x000000b0
        /*0204*/ 	.short	0x0100
        /*0206*/ 	.byte	0x08
	.zero		1


	//   ....[14]....
        /*0208*/ 	.word	0x000006f0
        /*020c*/ 	.word	0x000000ff
        /*0210*/ 	.word	0x00000038
        /*0214*/ 	.short	0x0100
        /*0216*/ 	.byte	0x08
	.zero		1


	//   ....[15]....
        /*0218*/ 	.word	0x00000700
        /*021c*/ 	.word	0x000000ff
        /*0220*/ 	.word	0x000000b8
        /*0224*/ 	.short	0x0100
        /*0226*/ 	.byte	0x08
	.zero		1


	//   ....[16]....
        /*0228*/ 	.word	0x00000710
        /*022c*/ 	.word	0x000000ff
        /*0230*/ 	.word	0x00000040
        /*0234*/ 	.short	0x0100
        /*0236*/ 	.byte	0x08
	.zero		1


	//   ....[17]....
        /*0238*/ 	.word	0x00000720
        /*023c*/ 	.word	0x000000ff
        /*0240*/ 	.word	0x000000c0
        /*0244*/ 	.short	0x0100
        /*0246*/ 	.byte	0x08
	.zero		1


	//   ....[18]....
        /*0248*/ 	.word	0x00000730
        /*024c*/ 	.word	0x000000ff
        /*0250*/ 	.word	0x00000048
        /*0254*/ 	.short	0x0100
        /*0256*/ 	.byte	0x08
	.zero		1


	//   ....[19]....
        /*0258*/ 	.word	0x00000740
        /*025c*/ 	.word	0x000000ff
        /*0260*/ 	.word	0x000000c8
        /*0264*/ 	.short	0x0100
        /*0266*/ 	.byte	0x08
	.zero		1


	//   ....[20]....
        /*0268*/ 	.word	0x00000750
        /*026c*/ 	.word	0x000000ff
        /*0270*/ 	.word	0x00000050
        /*0274*/ 	.short	0x0100
        /*0276*/ 	.byte	0x08
	.zero		1


	//   ....[21]....
        /*0278*/ 	.word	0x00000760
        /*027c*/ 	.word	0x000000ff
        /*0280*/ 	.word	0x000000d0
        /*0284*/ 	.short	0x0100
        /*0286*/ 	.byte	0x08
	.zero		1


	//   ....[22]....
        /*0288*/ 	.word	0x00000770
        /*028c*/ 	.word	0x000000ff
        /*0290*/ 	.word	0x00000058
        /*0294*/ 	.short	0x0100
        /*0296*/ 	.byte	0x08
	.zero		1


	//   ....[23]....
        /*0298*/ 	.word	0x00000780
        /*029c*/ 	.word	0x000000ff
        /*02a0*/ 	.word	0x000000d8
        /*02a4*/ 	.short	0x0100
        /*02a6*/ 	.byte	0x08
	.zero		1


	//   ....[24]....
        /*02a8*/ 	.word	0x00000790
        /*02ac*/ 	.word	0x000000ff
        /*02b0*/ 	.word	0x00000060
        /*02b4*/ 	.short	0x0100
        /*02b6*/ 	.byte	0x08
	.zero		1


	//   ....[25]....
        /*02b8*/ 	.word	0x000007a0
        /*02bc*/ 	.word	0x000000ff
        /*02c0*/ 	.word	0x000000e0
        /*02c4*/ 	.short	0x0100
        /*02c6*/ 	.byte	0x08
	.zero		1


	//   ....[26]....
        /*02c8*/ 	.word	0x000007b0
        /*02cc*/ 	.word	0x000000ff
        /*02d0*/ 	.word	0x00000068
        /*02d4*/ 	.short	0x0100
        /*02d6*/ 	.byte	0x08
	.zero		1


	//   ....[27]....
        /*02d8*/ 	.word	0x000007c0
        /*02dc*/ 	.word	0x000000ff
        /*02e0*/ 	.word	0x000000e8
        /*02e4*/ 	.short	0x0100
        /*02e6*/ 	.byte	0x08
	.zero		1


	//   ....[28]....
        /*02e8*/ 	.word	0x000007d0
        /*02ec*/ 	.word	0x000000ff
        /*02f0*/ 	.word	0x00000070
        /*02f4*/ 	.short	0x0100
        /*02f6*/ 	.byte	0x08
	.zero		1


	//   ....[29]....
        /*02f8*/ 	.word	0x000007e0
        /*02fc*/ 	.word	0x000000ff
        /*0300*/ 	.word	0x000000f0
        /*0304*/ 	.short	0x0100
        /*0306*/ 	.byte	0x08
	.zero		1


	//   ....[30]....
        /*0308*/ 	.word	0x000007f0
        /*030c*/ 	.word	0x000000ff
        /*0310*/ 	.word	0x00000078
        /*0314*/ 	.short	0x0100
        /*0316*/ 	.byte	0x08
	.zero		1


	//   ....[31]....
        /*0318*/ 	.word	0x00000800
        /*031c*/ 	.word	0x000000ff
        /*0320*/ 	.word	0x000000f8
        /*0324*/ 	.short	0x0100
        /*0326*/ 	.byte	0x08
	.zero		1


	//   ....[32]....
        /*0328*/ 	.word	0x00000930
        /*032c*/ 	.word	0x000000ff
        /*0330*/ 	.word	0x00000100
        /*0334*/ 	.short	0x0100
        /*0336*/ 	.byte	0x09
	.zero		1


	//   ....[33]....
        /*0338*/ 	.word	0x00000940
        /*033c*/ 	.word	0x000000ff
        /*0340*/ 	.word	0x00000120
        /*0344*/ 	.short	0x0100
        /*0346*/ 	.byte	0x09
	.zero		1


	//   ....[34]....
        /*0348*/ 	.word	0x00000950
        /*034c*/ 	.word	0x000000ff
        /*0350*/ 	.word	0x00000108
        /*0354*/ 	.short	0x0100
        /*0356*/ 	.byte	0x09
	.zero		1


	//   ....[35]....
        /*0358*/ 	.word	0x00000960
        /*035c*/ 	.word	0x000000ff
        /*0360*/ 	.word	0x00000128
        /*0364*/ 	.short	0x0100
        /*0366*/ 	.byte	0x09
	.zero		1


	//   ....[36]....
        /*0368*/ 	.word	0x00000970
        /*036c*/ 	.word	0x000000ff
        /*0370*/ 	.word	0x00000110
        /*0374*/ 	.short	0x0100
        /*0376*/ 	.byte	0x09
	.zero		1


	//   ....[37]....
        /*0378*/ 	.word	0x00000980
        /*037c*/ 	.word	0x000000ff
        /*0380*/ 	.word	0x00000130
        /*0384*/ 	.short	0x0100
        /*0386*/ 	.byte	0x09
	.zero		1


	//   ....[38]....
        /*0388*/ 	.word	0x00000990
        /*038c*/ 	.word	0x000000ff
        /*0390*/ 	.word	0x00000118
        /*0394*/ 	.short	0x0100
        /*0396*/ 	.byte	0x09
	.zero		1


	//   ....[39]....
        /*0398*/ 	.word	0x000009a0
        /*039c*/ 	.word	0x000000ff
        /*03a0*/ 	.word	0x00000138
        /*03a4*/ 	.short	0x0100
        /*03a6*/ 	.byte	0x09
	.zero		1


	//   ....[40]....
        /*03a8*/ 	.word	0x00000a80
        /*03ac*/ 	.word	0x000000ff
        /*03b0*/ 	.word	0x00000140
        /*03b4*/ 	.short	0x0100
        /*03b6*/ 	.byte	0x08
	.zero		1


	//   ....[41]....
        /*03b8*/ 	.word	0x00000a90
        /*03bc*/ 	.word	0x000000ff
        /*03c0*/ 	.word	0x00000148
        /*03c4*/ 	.short	0x0100
        /*03c6*/ 	.byte	0x08
	.zero		1


	//   ....[42]....
        /*03c8*/ 	.word	0x00000bc0
        /*03cc*/ 	.word	0x000000ff
        /*03d0*/ 	.word	0x00000150
        /*03d4*/ 	.short	0x0100
        /*03d6*/ 	.byte	0x08
	.zero		1


	//   ....[43]....
        /*03d8*/ 	.word	0x00000bd0
        /*03dc*/ 	.word	0x000000ff
        /*03e0*/ 	.word	0x00000160
        /*03e4*/ 	.short	0x0100
        /*03e6*/ 	.byte	0x08
	.zero		1


	//   ....[44]....
        /*03e8*/ 	.word	0x00000be0
        /*03ec*/ 	.word	0x000000ff
        /*03f0*/ 	.word	0x00000158
        /*03f4*/ 	.short	0x0100
        /*03f6*/ 	.byte	0x08
	.zero		1


	//   ....[45]....
        /*03f8*/ 	.word	0x00000bf0
        /*03fc*/ 	.word	0x000000ff
        /*0400*/ 	.word	0x00000168
        /*0404*/ 	.short	0x0100
        /*0406*/ 	.byte	0x08
	.zero		1


	//   ....[46]....
        /*0408*/ 	.word	0x00000d10
        /*040c*/ 	.word	0x000000ff
        /*0410*/ 	.word	0x00000170
        /*0414*/ 	.short	0x0100
        /*0416*/ 	.byte	0x09
	.zero		1


	//   ....[47]....
        /*0418*/ 	.word	0x00000d20
        /*041c*/ 	.word	0x000000ff
        /*0420*/ 	.word	0x00000190
        /*0424*/ 	.short	0x0100
        /*0426*/ 	.byte	0x09
	.zero		1


	//   ....[48]....
        /*0428*/ 	.word	0x00000d30
        /*042c*/ 	.word	0x000000ff
        /*0430*/ 	.word	0x00000178
        /*0434*/ 	.short	0x0100
        /*0436*/ 	.byte	0x09
	.zero		1


	//   ....[49]....
        /*0438*/ 	.word	0x00000d40
        /*043c*/ 	.word	0x000000ff
        /*0440*/ 	.word	0x00000198
        /*0444*/ 	.short	0x0100
        /*0446*/ 	.byte	0x09
	.zero		1


	//   ....[50]....
        /*0448*/ 	.word	0x00000d50
        /*044c*/ 	.word	0x000000ff
        /*0450*/ 	.word	0x00000180
        /*0454*/ 	.short	0x0100
        /*0456*/ 	.byte	0x09
	.zero		1


	//   ....[51]....
        /*0458*/ 	.word	0x00000d60
        /*045c*/ 	.word	0x000000ff
        /*0460*/ 	.word	0x000001a0
        /*0464*/ 	.short	0x0100
        /*0466*/ 	.byte	0x09
	.zero		1


	//   ....[52]....
        /*0468*/ 	.word	0x00000d70
        /*046c*/ 	.word	0x000000ff
        /*0470*/ 	.word	0x00000188
        /*0474*/ 	.short	0x0100
        /*0476*/ 	.byte	0x09
	.zero		1


	//   ....[53]....
        /*0478*/ 	.word	0x00000d80
        /*047c*/ 	.word	0x000000ff
        /*0480*/ 	.word	0x000001a8
        /*0484*/ 	.short	0x0100
        /*0486*/ 	.byte	0x09
	.zero		1


	//   ....[54]....
        /*0488*/ 	.word	0x00000e70
        /*048c*/ 	.word	0x000000ff
        /*0490*/ 	.word	0x000001b0
        /*0494*/ 	.short	0x0100
        /*0496*/ 	.byte	0x08
	.zero		1


	//   ....[55]....
        /*0498*/ 	.word	0x00000e80
        /*049c*/ 	.word	0x000000ff
        /*04a0*/ 	.word	0x000001c0
        /*04a4*/ 	.short	0x0100
        /*04a6*/ 	.byte	0x08
	.zero		1


	//   ....[56]....
        /*04a8*/ 	.word	0x00000e90
        /*04ac*/ 	.word	0x000000ff
        /*04b0*/ 	.word	0x000001b8
        /*04b4*/ 	.short	0x0100
        /*04b6*/ 	.byte	0x08
	.zero		1


	//   ....[57]....
        /*04b8*/ 	.word	0x00000ea0
        /*04bc*/ 	.word	0x000000ff
        /*04c0*/ 	.word	0x000001c8
        /*04c4*/ 	.short	0x0100
        /*04c6*/ 	.byte	0x08
	.zero		1


	//   ....[58]....
        /*04c8*/ 	.word	0x00000f90
        /*04cc*/ 	.word	0x000000ff
        /*04d0*/ 	.word	0x000001d0
        /*04d4*/ 	.short	0x0100
        /*04d6*/ 	.byte	0x07
	.zero		1


	//   ....[59]....
        /*04d8*/ 	.word	0x000019a0
        /*04dc*/ 	.word	0x00000002
        /*04e0*/ 	.word	0x000001c0
        /*04e4*/ 	.short	0x010a
        /*04e6*/ 	.byte	0xff
	.zero		1


	//   ....[60]....
        /*04e8*/ 	.word	0x000019d0
        /*04ec*/ 	.word	0x00000002
        /*04f0*/ 	.word	0x000001b0
        /*04f4*/ 	.short	0x0101
        /*04f6*/ 	.byte	0xff
	.zero		1


	//   ....[61]....
        /*04f8*/ 	.word	0x00001aa0
        /*04fc*/ 	.word	0x000000ff
        /*0500*/ 	.word	0x00000080
        /*0504*/ 	.short	0x010a
        /*0506*/ 	.byte	0x08
	.zero		1


	//   ....[62]....
        /*0508*/ 	.word	0x00001ba0
        /*050c*/ 	.word	0x000000ff
        /*0510*/ 	.word	0x00000080
        /*0514*/ 	.short	0x010a
        /*0516*/ 	.byte	0x21
	.zero		1


	//   ....[63]....
        /*0518*/ 	.word	0x00001d50
        /*051c*/ 	.word	0x000000ff
        /*0520*/ 	.word	0x00000080
        /*0524*/ 	.short	0x010a
        /*0526*/ 	.byte	0x08
	.zero		1


	//   ....[64]....
        /*0528*/ 	.word	0x00001e50
        /*052c*/ 	.word	0x000000ff
        /*0530*/ 	.word	0x00000148
        /*0534*/ 	.short	0x0101
        /*0536*/ 	.byte	0x06
	.zero		1


	//   ....[65]....
        /*0538*/ 	.word	0x00001e70
        /*053c*/ 	.word	0x000000ff
        /*0540*/ 	.word	0x00000080
        /*0544*/ 	.short	0x010a
        /*0546*/ 	.byte	0x08
	.zero		1


	//   ....[66]....
        /*0548*/ 	.word	0x00001ef0
        /*054c*/ 	.word	0x000000ff
        /*0550*/ 	.word	0x00000080
        /*0554*/ 	.short	0x010a
        /*0556*/ 	.byte	0x11
	.zero		1


	//   ....[67]....
        /*0558*/ 	.word	0x00002080
        /*055c*/ 	.word	0x000000ff
        /*0560*/ 	.word	0x00000080
        /*0564*/ 	.short	0x010a
        /*0566*/ 	.byte	0x08
	.zero		1


	//   ....[68]....
        /*0568*/ 	.word	0x000021d0
        /*056c*/ 	.word	0x00000002
        /*0570*/ 	.word	0x00000150
        /*0574*/ 	.short	0x010a
        /*0576*/ 	.byte	0xff
	.zero		1


	//   ....[69]....
        /*0578*/ 	.word	0x00002290
        /*057c*/ 	.word	0x00000002
        /*0580*/ 	.word	0x00000000
        /*0584*/ 	.short	0x0101
        /*0586*/ 	.byte	0xff
	.zero		1


	//   ....[70]....
        /*0588*/ 	.word	0x000027f0
        /*058c*/ 	.word	0x000000ff
        /*0590*/ 	.word	0x00000000
        /*0594*/ 	.short	0x010a
        /*0596*/ 	.byte	0x04
	.zero		1


	//   ....[71]....
        /*0598*/ 	.word	0x00002880
        /*059c*/ 	.word	0x000000ff
        /*05a0*/ 	.word	0x00000000
        /*05a4*/ 	.short	0x010a
        /*05a6*/ 	.byte	0x04
	.zero		1


	//   ....[72]....
        /*05a8*/ 	.word	0x00002910
        /*05ac*/ 	.word	0x000000ff
        /*05b0*/ 	.word	0x00000000
        /*05b4*/ 	.short	0x010a
        /*05b6*/ 	.byte	0x04
	.zero		1


	//   ....[73]....
        /*05b8*/ 	.word	0x000029a0
        /*05bc*/ 	.word	0x000000ff
        /*05c0*/ 	.word	0x00000000
        /*05c4*/ 	.short	0x010a
        /*05c6*/ 	.byte	0x04
	.zero		1


	//   ....[74]....
        /*05c8*/ 	.word	0x00002a30
        /*05cc*/ 	.word	0x000000ff
        /*05d0*/ 	.word	0x00000000
        /*05d4*/ 	.short	0x010a
        /*05d6*/ 	.byte	0x04
	.zero		1


	//   ....[75]....
        /*05d8*/ 	.word	0x00002ac0
        /*05dc*/ 	.word	0x000000ff
        /*05e0*/ 	.word	0x00000000
        /*05e4*/ 	.short	0x010a
        /*05e6*/ 	.byte	0x04
	.zero		1


	//   ....[76]....
        /*05e8*/ 	.word	0x00002b50
        /*05ec*/ 	.word	0x000000ff
        /*05f0*/ 	.word	0x00000000
        /*05f4*/ 	.short	0x010a
        /*05f6*/ 	.byte	0x04
	.zero		1


	//   ....[77]....
        /*05f8*/ 	.word	0x00002be0
        /*05fc*/ 	.word	0x000000ff
        /*0600*/ 	.word	0x00000000
        /*0604*/ 	.short	0x010a
        /*0606*/ 	.byte	0x04
	.zero		1


	//   ....[78]....
        /*0608*/ 	.word	0x00002c70
        /*060c*/ 	.word	0x000000ff
        /*0610*/ 	.word	0x00000000
        /*0614*/ 	.short	0x010a
        /*0616*/ 	.byte	0x04
	.zero		1


	//   ....[79]....
        /*0618*/ 	.word	0x00002d00
        /*061c*/ 	.word	0x000000ff
        /*0620*/ 	.word	0x00000000
        /*0624*/ 	.short	0x010a
        /*0626*/ 	.byte	0x04
	.zero		1


	//   ....[80]....
        /*0628*/ 	.word	0x00002d90
        /*062c*/ 	.word	0x000000ff
        /*0630*/ 	.word	0x00000000
        /*0634*/ 	.short	0x010a
        /*0636*/ 	.byte	0x04
	.zero		1


	//   ....[81]....
        /*0638*/ 	.word	0x00002e20
        /*063c*/ 	.word	0x000000ff
        /*0640*/ 	.word	0x00000000
        /*0644*/ 	.short	0x010a
        /*0646*/ 	.byte	0x04
	.zero		1


	//   ....[82]....
        /*0648*/ 	.word	0x00002eb0
        /*064c*/ 	.word	0x000000ff
        /*0650*/ 	.word	0x00000000
        /*0654*/ 	.short	0x010a
        /*0656*/ 	.byte	0x04
	.zero		1


	//   ....[83]....
        /*0658*/ 	.word	0x00002f40
        /*065c*/ 	.word	0x000000ff
        /*0660*/ 	.word	0x00000000
        /*0664*/ 	.short	0x010a
        /*0666*/ 	.byte	0x04
	.zero		1


	//   ....[84]....
        /*0668*/ 	.word	0x00002fd0
        /*066c*/ 	.word	0x000000ff
        /*0670*/ 	.word	0x00000000
        /*0674*/ 	.short	0x010a
        /*0676*/ 	.byte	0x04
	.zero		1


	//   ....[85]....
        /*0678*/ 	.word	0x00003070
        /*067c*/ 	.word	0x00000000
        /*0680*/ 	.word	0x00000000
        /*0684*/ 	.short	0x010a
        /*0686*/ 	.byte	0xff
	.zero		1


	//   ....[86]....
        /*0688*/ 	.word	0x000031a0
        /*068c*/ 	.word	0x00000000
        /*0690*/ 	.word	0x000001b0
        /*0694*/ 	.short	0x010a
        /*0696*/ 	.byte	0xff
	.zero		1


	//   ....[87]....
        /*0698*/ 	.word	0x00003210
        /*069c*/ 	.word	0x00000000
        /*06a0*/ 	.word	0x00000000
        /*06a4*/ 	.short	0x0101
        /*06a6*/ 	.byte	0xff
	.zero		1


	//   ....[88]....
        /*06a8*/ 	.word	0x00003230
        /*06ac*/ 	.word	0x000000ff
        /*06b0*/ 	.word	0x00000160
        /*06b4*/ 	.short	0x010a
        /*06b6*/ 	.byte	0x05
	.zero		1


	//   ....[89]....
        /*06b8*/ 	.word	0x00003350
        /*06bc*/ 	.word	0x00000000
        /*06c0*/ 	.word	0x00000150
        /*06c4*/ 	.short	0x010a
        /*06c6*/ 	.byte	0xff
	.zero		1


	//   ....[90]....
        /*06c8*/ 	.word	0x00003450
        /*06cc*/ 	.word	0x00000000
        /*06d0*/ 	.word	0x00000000
        /*06d4*/ 	.short	0x0101
        /*06d6*/ 	.byte	0xff
	.zero		1


	//   ....[91]....
        /*06d8*/ 	.word	0x000034e0
        /*06dc*/ 	.word	0x000000ff
        /*06e0*/ 	.word	0x00000160
        /*06e4*/ 	.short	0x0106
        /*06e6*/ 	.byte	0x05
	.zero		1


	//   ....[92]....
        /*06e8*/ 	.word	0x00003500
        /*06ec*/ 	.word	0x000000ff
        /*06f0*/ 	.word	0x00000160
        /*06f4*/ 	.short	0x010a
        /*06f6*/ 	.byte	0x05
	.zero		1


	//   ....[93]....
        /*06f8*/ 	.word	0x00003590
        /*06fc*/ 	.word	0x000000ff
        /*0700*/ 	.word	0x00000160
        /*0704*/ 	.short	0x0106
        /*0706*/ 	.byte	0x04
	.zero		1


	//   ....[94]....
        /*0708*/ 	.word	0x000035d0
        /*070c*/ 	.word	0x00000000
        /*0710*/ 	.word	0x00000160
        /*0714*/ 	.short	0x010a
        /*0716*/ 	.byte	0xff
	.zero		1


	//   ....[95]....
        /*0718*/ 	.word	0x00003810
        /*071c*/ 	.word	0x000000ff
        /*0720*/ 	.word	0x00000008
        /*0724*/ 	.short	0x010a
        /*0726*/ 	.byte	0x06
	.zero		1


	//   ....[96]....
        /*0728*/ 	.word	0x00003830
        /*072c*/ 	.word	0x000000ff
        /*0730*/ 	.word	0x00000008
        /*0734*/ 	.short	0x010a
        /*0736*/ 	.byte	0x06
	.zero		1


	//   ....[97]....
        /*0738*/ 	.word	0x000039c0
        /*073c*/ 	.word	0x000000ff
        /*0740*/ 	.word	0x00000008
        /*0744*/ 	.short	0x010a
        /*0746*/ 	.byte	0x06
	.zero		1


	//   ....[98]....
        /*0748*/ 	.word	0x000039e0
        /*074c*/ 	.word	0x000000ff
        /*0750*/ 	.word	0x00000008
        /*0754*/ 	.short	0x010a
        /*0756*/ 	.byte	0x06
	.zero		1


	//   ....[99]....
        /*0758*/ 	.word	0x00003aa0
        /*075c*/ 	.word	0x000000ff
        /*0760*/ 	.word	0x00000000
        /*0764*/ 	.short	0x0101
        /*0766*/ 	.byte	0x07
	.zero		1


	//   ....[100]....
        /*0768*/ 	.word	0x00003da0
        /*076c*/ 	.word	0x00000000
        /*0770*/ 	.word	0x00000150
        /*0774*/ 	.short	0x010a
        /*0776*/ 	.byte	0xff
	.zero		1


	//   ....[101]....
        /*0778*/ 	.word	0x00003e60
        /*077c*/ 	.word	0x00000000
        /*0780*/ 	.word	0x00000000
        /*0784*/ 	.short	0x0101
        /*0786*/ 	.byte	0xff
	.zero		1


	//   ....[102]....
        /*0788*/ 	.word	0x00003f20
        /*078c*/ 	.word	0x000000ff
        /*0790*/ 	.word	0x00000000
        /*0794*/ 	.short	0x010a
        /*0796*/ 	.byte	0x06
	.zero		1


	//   ....[103]....
        /*0798*/ 	.word	0x00003f30
        /*079c*/ 	.word	0x000000ff
        /*07a0*/ 	.word	0x00000190
        /*07a4*/ 	.short	0x010a
        /*07a6*/ 	.byte	0x0a
	.zero		1


	//   ....[104]....
        /*07a8*/ 	.word	0x00003fe0
        /*07ac*/ 	.word	0x000000ff
        /*07b0*/ 	.word	0x00000000
        /*07b4*/ 	.short	0x010a
        /*07b6*/ 	.byte	0x09
	.zero		1


	//   ....[105]....
        /*07b8*/ 	.word	0x00004120
        /*07bc*/ 	.word	0x000000ff
        /*07c0*/ 	.word	0x00000000
        /*07c4*/ 	.short	0x010a
        /*07c6*/ 	.byte	0x06
	.zero		1


	//   ....[106]....
        /*07c8*/ 	.word	0x00004370
        /*07cc*/ 	.word	0x000000ff
        /*07d0*/ 	.word	0x00000000
        /*07d4*/ 	.short	0x010a
        /*07d6*/ 	.byte	0x07
	.zero		1


	//   ....[107]....
        /*07d8*/ 	.word	0x00004400
        /*07dc*/ 	.word	0x000000ff
        /*07e0*/ 	.word	0x00000000
        /*07e4*/ 	.short	0x010a
        /*07e6*/ 	.byte	0x07
	.zero		1


	//   ....[108]....
        /*07e8*/ 	.word	0x00004490
        /*07ec*/ 	.word	0x000000ff
        /*07f0*/ 	.word	0x00000000
        /*07f4*/ 	.short	0x010a
        /*07f6*/ 	.byte	0x07
	.zero		1


	//   ....[109]....
        /*07f8*/ 	.word	0x00004530
        /*07fc*/ 	.word	0x00000000
        /*0800*/ 	.word	0x00000000
        /*0804*/ 	.short	0x010a
        /*0806*/ 	.byte	0xff
	.zero		1


	//   ....[110]....
        /*0808*/ 	.word	0x00004570
        /*080c*/ 	.word	0x00000000
        /*0810*/ 	.word	0x00000000
        /*0814*/ 	.short	0x010a
        /*0816*/ 	.byte	0xff
	.zero		1


	//   ....[111]....
        /*0818*/ 	.word	0x000045e0
        /*081c*/ 	.word	0x000000ff
        /*0820*/ 	.word	0x00000000
        /*0824*/ 	.short	0x0101
        /*0826*/ 	.byte	0x05
	.zero		1


	//   ....[112]....
        /*0828*/ 	.word	0x00004620
        /*082c*/ 	.word	0x000000ff
        /*0830*/ 	.word	0x000001d0
        /*0834*/ 	.short	0x010a
        /*0836*/ 	.byte	0x08
	.zero		1


	//   ....[113]....
        /*0838*/ 	.word	0x00004670
        /*083c*/ 	.word	0x000000ff
        /*0840*/ 	.word	0x00000000
        /*0844*/ 	.short	0x0101
        /*0846*/ 	.byte	0x05
	.zero		1


	//   ....[114]....
        /*0848*/ 	.word	0x00004ac0
        /*084c*/ 	.word	0x00000000
        /*0850*/ 	.word	0x00000150
        /*0854*/ 	.short	0x010a
        /*0856*/ 	.byte	0xff
	.zero		1


	//   ....[115]....
        /*0858*/ 	.word	0x00004b80
        /*085c*/ 	.word	0x00000000
        /*0860*/ 	.word	0x00000000
        /*0864*/ 	.short	0x0101
        /*0866*/ 	.byte	0xff
	.zero		1


	//   ....[116]....
        /*0868*/ 	.word	0x00004ea0
        /*086c*/ 	.word	0x000000ff
        /*0870*/ 	.word	0x00000148
        /*0874*/ 	.short	0x010a
        /*0876*/ 	.byte	0x07
	.zero		1


	//   ....[117]....
        /*0878*/ 	.word	0x00005090
        /*087c*/ 	.word	0x000000ff
        /*0880*/ 	.word	0x00000120
        /*0884*/ 	.short	0x010a
        /*0886*/ 	.byte	0x07
	.zero		1


	//   ....[118]....
        /*0888*/ 	.word	0x00005280
        /*088c*/ 	.word	0x000000ff
        /*0890*/ 	.word	0x00000100
        /*0894*/ 	.short	0x010b
        /*0896*/ 	.byte	0x07
	.zero		1


	//   ....[119]....
        /*0898*/ 	.word	0x00005290
        /*089c*/ 	.word	0x000000ff
        /*08a0*/ 	.word	0x00000000
        /*08a4*/ 	.short	0x0101
        /*08a6*/ 	.byte	0x0e
	.zero		1


	//   ....[120]....
        /*08a8*/ 	.word	0x000052a0
        /*08ac*/ 	.word	0x000000ff
        /*08b0*/ 	.word	0x00000128
        /*08b4*/ 	.short	0x010a
        /*08b6*/ 	.byte	0x07
	.zero		1


	//   ....[121]....
        /*08b8*/ 	.word	0x00005450
        /*08bc*/ 	.word	0x000000ff
        /*08c0*/ 	.word	0x00000108
        /*08c4*/ 	.short	0x010b
        /*08c6*/ 	.byte	0x07
	.zero		1


	//   ....[122]....
        /*08c8*/ 	.word	0x00005460
        /*08cc*/ 	.word	0x000000ff
        /*08d0*/ 	.word	0x00000000
        /*08d4*/ 	.short	0x0101
        /*08d6*/ 	.byte	0x0e
	.zero		1


	//   ....[123]....
        /*08d8*/ 	.word	0x00005470
        /*08dc*/ 	.word	0x000000ff
        /*08e0*/ 	.word	0x00000130
        /*08e4*/ 	.short	0x010a
        /*08e6*/ 	.byte	0x07
	.zero		1


	//   ....[124]....
        /*08e8*/ 	.word	0x00005660
        /*08ec*/ 	.word	0x000000ff
        /*08f0*/ 	.word	0x00000110
        /*08f4*/ 	.short	0x010b
        /*08f6*/ 	.byte	0x07
	.zero		1


	//   ....[125]....
        /*08f8*/ 	.word	0x000056d0
        /*08fc*/ 	.word	0x000000ff
        /*0900*/ 	.word	0x00000000
        /*0904*/ 	.short	0x0101
        /*0906*/ 	.byte	0x0e
	.zero		1


	//   ....[126]....
        /*0908*/ 	.word	0x000056e0
        /*090c*/ 	.word	0x000000ff
        /*0910*/ 	.word	0x00000138
        /*0914*/ 	.short	0x010a
        /*0916*/ 	.byte	0x07
	.zero		1


	//   ....[127]....
        /*0918*/ 	.word	0x00005980
        /*091c*/ 	.word	0x000000ff
        /*0920*/ 	.word	0x00000118
        /*0924*/ 	.short	0x010b
        /*0926*/ 	.byte	0x07
	.zero		1


	//   ....[128]....
        /*0928*/ 	.word	0x000059a0
        /*092c*/ 	.word	0x000000ff
        /*0930*/ 	.word	0x00000000
        /*0934*/ 	.short	0x0101
        /*0936*/ 	.byte	0x0d
	.zero		1


	//   ....[129]....
        /*0938*/ 	.word	0x000059d0
        /*093c*/ 	.word	0x000000ff
        /*0940*/ 	.word	0x00000120
        /*0944*/ 	.short	0x010a
        /*0946*/ 	.byte	0x07
	.zero		1


	//   ....[130]....
        /*0948*/ 	.word	0x000059f0
        /*094c*/ 	.word	0x000000ff
        /*0950*/ 	.word	0x00000128
        /*0954*/ 	.short	0x010a
        /*0956*/ 	.byte	0x07
	.zero		1


	//   ....[131]....
        /*0958*/ 	.word	0x00005a10
        /*095c*/ 	.word	0x000000ff
        /*0960*/ 	.word	0x00000130
        /*0964*/ 	.short	0x010a
        /*0966*/ 	.byte	0x07
	.zero		1


	//   ....[132]....
        /*0968*/ 	.word	0x00005a50
        /*096c*/ 	.word	0x00000000
        /*0970*/ 	.word	0x00000138
        /*0974*/ 	.short	0x010a
        /*0976*/ 	.byte	0xff
	.zero		1


	//   ....[133]....
        /*0978*/ 	.word	0x00005dd0
        /*097c*/ 	.word	0x00000000
        /*0980*/ 	.word	0x00000150
        /*0984*/ 	.short	0x010a
        /*0986*/ 	.byte	0xff
	.zero		1


	//   ....[134]....
        /*0988*/ 	.word	0x00005ee0
        /*098c*/ 	.word	0x00000000
        /*0990*/ 	.word	0x00000000
        /*0994*/ 	.short	0x0101
        /*0996*/ 	.byte	0xff
	.zero		1


	//   ....[135]....
        /*0998*/ 	.word	0x00006930
        /*099c*/ 	.word	0x000000ff
        /*09a0*/ 	.word	0x00000100
        /*09a4*/ 	.short	0x010a
        /*09a6*/ 	.byte	0x30
	.zero		1


	//   ....[136]....
        /*09a8*/ 	.word	0x00006970
        /*09ac*/ 	.word	0x00000070
        /*09b0*/ 	.word	0x00000170
        /*09b4*/ 	.short	0x010a
        /*09b6*/ 	.byte	0xff
	.zero		1


	//   ....[137]....
        /*09b8*/ 	.word	0x00006a60
        /*09bc*/ 	.word	0x000000ff
        /*09c0*/ 	.word	0x00000100
        /*09c4*/ 	.short	0x010a
        /*09c6*/ 	.byte	0x30
	.zero		1


	//   ....[138]....
        /*09c8*/ 	.word	0x00006b50
        /*09cc*/ 	.word	0x00000070
        /*09d0*/ 	.word	0x00000170
        /*09d4*/ 	.short	0x010a
        /*09d6*/ 	.byte	0xff
	.zero		1


	//   ....[139]....
        /*09d8*/ 	.word	0x00007660
        /*09dc*/ 	.word	0x00000000
        /*09e0*/ 	.word	0x00000000
        /*09e4*/ 	.short	0x0101
        /*09e6*/ 	.byte	0xff
	.zero		1


	//   ....[140]....
        /*09e8*/ 	.word	0x00007670
        /*09ec*/ 	.word	0x00000002
        /*09f0*/ 	.word	0x00000100
        /*09f4*/ 	.short	0x010a
        /*09f6*/ 	.byte	0xff
	.zero		1


	//   ....[141]....
        /*09f8*/ 	.word	0x00007750
        /*09fc*/ 	.word	0x00000002
        /*0a00*/ 	.word	0x00000100
        /*0a04*/ 	.short	0x010a
        /*0a06*/ 	.byte	0xff
	.zero		1


	//   ....[142]....
        /*0a08*/ 	.word	0x00008300
        /*0a0c*/ 	.word	0x0000003f
        /*0a10*/ 	.word	0x00000000
        /*0a14*/ 	.short	0x0101
        /*0a16*/ 	.byte	0xff
	.zero		1


	//   ....[143]....
        /*0a18*/ 	.word	0x00008320
        /*0a1c*/ 	.word	0x00000000
        /*0a20*/ 	.word	0x00000100
        /*0a24*/ 	.short	0x010a
        /*0a26*/ 	.byte	0xff
	.zero		1


	//   ....[144]....
        /*0a28*/ 	.word	0x000083f0
        /*0a2c*/ 	.word	0x00000000
        /*0a30*/ 	.word	0x00000100
        /*0a34*/ 	.short	0x010a
        /*0a36*/ 	.byte	0xff
	.zero		1


	//   ....[145]....
        /*0a38*/ 	.word	0x00008fa0
        /*0a3c*/ 	.word	0x0000003f
        /*0a40*/ 	.word	0x00000000
        /*0a44*/ 	.short	0x0101
        /*0a46*/ 	.byte	0xff
	.zero		1


	//   ....[146]....
        /*0a48*/ 	.word	0x00008fc0
        /*0a4c*/ 	.word	0x00000000
        /*0a50*/ 	.word	0x00000100
        /*0a54*/ 	.short	0x010a
        /*0a56*/ 	.byte	0xff
	.zero		1


	//   ....[147]....
        /*0a58*/ 	.word	0x00009090
        /*0a5c*/ 	.word	0x00000000
        /*0a60*/ 	.word	0x00000100
        /*0a64*/ 	.short	0x010a
        /*0a66*/ 	.byte	0xff
	.zero		1


	//   ....[148]....
        /*0a68*/ 	.word	0x00009360
        /*0a6c*/ 	.word	0x00000070
        /*0a70*/ 	.word	0x00000000
        /*0a74*/ 	.short	0x0101
        /*0a76*/ 	.byte	0xff
	.zero		1


	//   ....[149]....
        /*0a78*/ 	.word	0x00009c90
        /*0a7c*/ 	.word	0x00000000
        /*0a80*/ 	.word	0x00000000
        /*0a84*/ 	.short	0x0101
        /*0a86*/ 	.byte	0xff
	.zero		1


	//   ....[150]....
        /*0a88*/ 	.word	0x00009f00
        /*0a8c*/ 	.word	0x000000ff
        /*0a90*/ 	.word	0x00000000
        /*0a94*/ 	.short	0x0101
        /*0a96*/ 	.byte	0x04
	.zero		1


	//   ....[151]....
        /*0a98*/ 	.word	0x00009f20
        /*0a9c*/ 	.word	0x00000002
        /*0aa0*/ 	.word	0x000001c0
        /*0aa4*/ 	.short	0x010a
        /*0aa6*/ 	.byte	0xff
	.zero		1


	//   ....[152]....
        /*0aa8*/ 	.word	0x00009f80
        /*0aac*/ 	.word	0x00000002
        /*0ab0*/ 	.word	0x00000080
        /*0ab4*/ 	.short	0x010a
        /*0ab6*/ 	.byte	0xff
	.zero		1


	//   ....[153]....
        /*0ab8*/ 	.word	0x00009fe0
        /*0abc*/ 	.word	0x00000002
        /*0ac0*/ 	.word	0x00000080
        /*0ac4*/ 	.short	0x010a
        /*0ac6*/ 	.byte	0xff
	.zero		1


	//   ....[154]....
        /*0ac8*/ 	.word	0x0000a030
        /*0acc*/ 	.word	0x00000002
        /*0ad0*/ 	.word	0x00000150
        /*0ad4*/ 	.short	0x010a
        /*0ad6*/ 	.byte	0xff
	.zero		1


	//   ....[155]....
        /*0ad8*/ 	.word	0x0000a090
        /*0adc*/ 	.word	0x00000000
        /*0ae0*/ 	.word	0x00000000
        /*0ae4*/ 	.short	0x010a
        /*0ae6*/ 	.byte	0xff
	.zero		1


	//   ....[156]....
        /*0ae8*/ 	.word	0x0000a0f0
        /*0aec*/ 	.word	0x00000000
        /*0af0*/ 	.word	0x00000000
        /*0af4*/ 	.short	0x010a
        /*0af6*/ 	.byte	0xff
	.zero		1


	//   ....[157]....
        /*0af8*/ 	.word	0x0000a150
        /*0afc*/ 	.word	0x00000000
        /*0b00*/ 	.word	0x00000000
        /*0b04*/ 	.short	0x010a
        /*0b06*/ 	.byte	0xff
	.zero		1


	//   ....[158]....
        /*0b08*/ 	.word	0x0000a1b0
        /*0b0c*/ 	.word	0x00000000
        /*0b10*/ 	.word	0x00000000
        /*0b14*/ 	.short	0x010a
        /*0b16*/ 	.byte	0xff
	.zero		1


	//   ....[159]....
        /*0b18*/ 	.word	0x0000a210
        /*0b1c*/ 	.word	0x00000000
        /*0b20*/ 	.word	0x00000000
        /*0b24*/ 	.short	0x010a
        /*0b26*/ 	.byte	0xff
	.zero		1


	//   ....[160]....
        /*0b28*/ 	.word	0x0000a270
        /*0b2c*/ 	.word	0x00000000
        /*0b30*/ 	.word	0x00000000
        /*0b34*/ 	.short	0x010a
        /*0b36*/ 	.byte	0xff
	.zero		1


	//   ....[161]....
        /*0b38*/ 	.word	0x0000a2d0
        /*0b3c*/ 	.word	0x00000000
        /*0b40*/ 	.word	0x00000000
        /*0b44*/ 	.short	0x010a
        /*0b46*/ 	.byte	0xff
	.zero		1


	//   ....[162]....
        /*0b48*/ 	.word	0x0000a330
        /*0b4c*/ 	.word	0x00000000
        /*0b50*/ 	.word	0x00000000
        /*0b54*/ 	.short	0x010a
        /*0b56*/ 	.byte	0xff
	.zero		1


	//   ....[163]....
        /*0b58*/ 	.word	0x0000a390
        /*0b5c*/ 	.word	0x00000000
        /*0b60*/ 	.word	0x00000000
        /*0b64*/ 	.short	0x010a
        /*0b66*/ 	.byte	0xff
	.zero		1


	//   ....[164]....
        /*0b68*/ 	.word	0x0000a3f0
        /*0b6c*/ 	.word	0x00000000
        /*0b70*/ 	.word	0x00000000
        /*0b74*/ 	.short	0x010a
        /*0b76*/ 	.byte	0xff
	.zero		1


	//   ....[165]....
        /*0b78*/ 	.word	0x0000a450
        /*0b7c*/ 	.word	0x00000000
        /*0b80*/ 	.word	0x00000000
        /*0b84*/ 	.short	0x010a
        /*0b86*/ 	.byte	0xff
	.zero		1


	//   ....[166]....
        /*0b88*/ 	.word	0x0000a4b0
        /*0b8c*/ 	.word	0x00000000
        /*0b90*/ 	.word	0x00000000
        /*0b94*/ 	.short	0x010a
        /*0b96*/ 	.byte	0xff
	.zero		1


	//   ....[167]....
        /*0b98*/ 	.word	0x0000a510
        /*0b9c*/ 	.word	0x00000000
        /*0ba0*/ 	.word	0x00000000
        /*0ba4*/ 	.short	0x010a
        /*0ba6*/ 	.byte	0xff
	.zero		1


	//   ....[168]....
        /*0ba8*/ 	.word	0x0000a570
        /*0bac*/ 	.word	0x00000000
        /*0bb0*/ 	.word	0x00000000
        /*0bb4*/ 	.short	0x010a
        /*0bb6*/ 	.byte	0xff
	.zero		1


	//   ....[169]....
        /*0bb8*/ 	.word	0x0000a5d0
        /*0bbc*/ 	.word	0x00000000
        /*0bc0*/ 	.word	0x00000000
        /*0bc4*/ 	.short	0x010a
        /*0bc6*/ 	.byte	0xff
	.zero		1


	//   ....[170]....
        /*0bc8*/ 	.word	0x0000a620
        /*0bcc*/ 	.word	0x00000000
        /*0bd0*/ 	.word	0x000001b0
        /*0bd4*/ 	.short	0x010a
        /*0bd6*/ 	.byte	0xff
	.zero		1


	//   ....[171]....
        /*0bd8*/ 	.word	0x0000a680
        /*0bdc*/ 	.word	0x00000000
        /*0be0*/ 	.word	0x00000160
        /*0be4*/ 	.short	0x010a
        /*0be6*/ 	.byte	0xff
	.zero		1


	//   ....[172]....
        /*0be8*/ 	.word	0x0000a6d0
        /*0bec*/ 	.word	0x00000000
        /*0bf0*/ 	.word	0x00000150
        /*0bf4*/ 	.short	0x010a
        /*0bf6*/ 	.byte	0xff
	.zero		1


	//   ....[173]....
        /*0bf8*/ 	.word	0x0000a730
        /*0bfc*/ 	.word	0x00000000
        /*0c00*/ 	.word	0x00000160
        /*0c04*/ 	.short	0x010a
        /*0c06*/ 	.byte	0xff
	.zero		1


	//   ....[174]....
        /*0c08*/ 	.word	0x0000a790
        /*0c0c*/ 	.word	0x00000004
        /*0c10*/ 	.word	0x00000008
        /*0c14*/ 	.short	0x010a
        /*0c16*/ 	.byte	0xff
	.zero		1


	//   ....[175]....
        /*0c18*/ 	.word	0x0000a870
        /*0c1c*/ 	.word	0x00000002
        /*0c20*/ 	.word	0x00000008
        /*0c24*/ 	.short	0x010a
        /*0c26*/ 	.byte	0xff
	.zero		1


	//   ....[176]....
        /*0c28*/ 	.word	0x0000a8c0
        /*0c2c*/ 	.word	0x00000000
        /*0c30*/ 	.word	0x00000150
        /*0c34*/ 	.short	0x010a
        /*0c36*/ 	.byte	0xff
	.zero		1


	//   ....[177]....
        /*0c38*/ 	.word	0x0000a920
        /*0c3c*/ 	.word	0x00000000
        /*0c40*/ 	.word	0x00000190
        /*0c44*/ 	.short	0x010a
        /*0c46*/ 	.byte	0xff
	.zero		1


	//   ....[178]....
        /*0c48*/ 	.word	0x0000a980
        /*0c4c*/ 	.word	0x00000000
        /*0c50*/ 	.word	0x00000000
        /*0c54*/ 	.short	0x010a
        /*0c56*/ 	.byte	0xff
	.zero		1


	//   ....[179]....
        /*0c58*/ 	.word	0x0000a9e0
        /*0c5c*/ 	.word	0x00000000
        /*0c60*/ 	.word	0x00000000
        /*0c64*/ 	.short	0x010a
        /*0c66*/ 	.byte	0xff
	.zero		1


	//   ....[180]....
        /*0c68*/ 	.word	0x0000aa40
        /*0c6c*/ 	.word	0x00000000
        /*0c70*/ 	.word	0x00000000
        /*0c74*/ 	.short	0x010a
        /*0c76*/ 	.byte	0xff
	.zero		1


	//   ....[181]....
        /*0c78*/ 	.word	0x0000aaa0
        /*0c7c*/ 	.word	0x00000000
        /*0c80*/ 	.word	0x00000000
        /*0c84*/ 	.short	0x010a
        /*0c86*/ 	.byte	0xff
	.zero		1


	//   ....[182]....
        /*0c88*/ 	.word	0x0000ab00
        /*0c8c*/ 	.word	0x00000000
        /*0c90*/ 	.word	0x000001d0
        /*0c94*/ 	.short	0x010a
        /*0c96*/ 	.byte	0xff
	.zero		1


	//   ....[183]....
        /*0c98*/ 	.word	0x0000ab50
        /*0c9c*/ 	.word	0x00000000
        /*0ca0*/ 	.word	0x00000150
        /*0ca4*/ 	.short	0x010a
        /*0ca6*/ 	.byte	0xff
	.zero		1


	//   ....[184]....
        /*0ca8*/ 	.word	0x0000abb0
        /*0cac*/ 	.word	0x00000000
        /*0cb0*/ 	.word	0x00000148
        /*0cb4*/ 	.short	0x010a
        /*0cb6*/ 	.byte	0xff
	.zero		1


	//   ....[185]....
        /*0cb8*/ 	.word	0x0000ac10
        /*0cbc*/ 	.word	0x00000000
        /*0cc0*/ 	.word	0x00000120
        /*0cc4*/ 	.short	0x010a
        /*0cc6*/ 	.byte	0xff
	.zero		1


	//   ....[186]....
        /*0cc8*/ 	.word	0x0000ac70
        /*0ccc*/ 	.word	0x00000000
        /*0cd0*/ 	.word	0x00000128
        /*0cd4*/ 	.short	0x010a
        /*0cd6*/ 	.byte	0xff
	.zero		1


	//   ....[187]....
        /*0cd8*/ 	.word	0x0000acd0
        /*0cdc*/ 	.word	0x00000000
        /*0ce0*/ 	.word	0x00000130
        /*0ce4*/ 	.short	0x010a
        /*0ce6*/ 	.byte	0xff
	.zero		1


	//   ....[188]....
        /*0ce8*/ 	.word	0x0000ad30
        /*0cec*/ 	.word	0x00000000
        /*0cf0*/ 	.word	0x00000138
        /*0cf4*/ 	.short	0x010a
        /*0cf6*/ 	.byte	0xff
	.zero		1


	//   ....[189]....
        /*0cf8*/ 	.word	0x0000ad90
        /*0cfc*/ 	.word	0x00000000
        /*0d00*/ 	.word	0x00000120
        /*0d04*/ 	.short	0x010a
        /*0d06*/ 	.byte	0xff
	.zero		1


	//   ....[190]....
        /*0d08*/ 	.word	0x0000adf0
        /*0d0c*/ 	.word	0x00000000
        /*0d10*/ 	.word	0x00000128
        /*0d14*/ 	.short	0x010a
        /*0d16*/ 	.byte	0xff
	.zero		1


	//   ....[191]....
        /*0d18*/ 	.word	0x0000ae50
        /*0d1c*/ 	.word	0x00000000
        /*0d20*/ 	.word	0x00000130
        /*0d24*/ 	.short	0x010a
        /*0d26*/ 	.byte	0xff
	.zero		1


	//   ....[192]....
        /*0d28*/ 	.word	0x0000aea0
        /*0d2c*/ 	.word	0x00000000
        /*0d30*/ 	.word	0x00000150
        /*0d34*/ 	.short	0x010a
        /*0d36*/ 	.byte	0xff
	.zero		1


	//   ....[193]....
        /*0d38*/ 	.word	0x0000af00
        /*0d3c*/ 	.word	0x00000002
        /*0d40*/ 	.word	0x00000100
        /*0d44*/ 	.short	0x010a
        /*0d46*/ 	.byte	0xff
	.zero		1


	//   ....[194]....
        /*0d48*/ 	.word	0x0000af50
        /*0d4c*/ 	.word	0x00000070
        /*0d50*/ 	.word	0x00000170
        /*0d54*/ 	.short	0x010a
        /*0d56*/ 	.byte	0xff
	.zero		1


	//   ....[195]....
        /*0d58*/ 	.word	0x0000afa0
        /*0d5c*/ 	.word	0x00000002
        /*0d60*/ 	.word	0x00000100
        /*0d64*/ 	.short	0x010a
        /*0d66*/ 	.byte	0xff
	.zero		1


	//   ....[196]....
        /*0d68*/ 	.word	0x0000aff0
        /*0d6c*/ 	.word	0x00000000
        /*0d70*/ 	.word	0x00000100
        /*0d74*/ 	.short	0x010a
        /*0d76*/ 	.byte	0xff
	.zero		1


	//   ....[197]....
        /*0d78*/ 	.word	0x0000b040
        /*0d7c*/ 	.word	0x00000000
        /*0d80*/ 	.word	0x00000100
        /*0d84*/ 	.short	0x010a
        /*0d86*/ 	.byte	0xff
	.zero		1


	//----- nvinfo : EIATTR_NUM_MBARRIERS
	.align		4
.L_47:
        /*0d88*/ 	.byte	0x03, 0x38
        /*0d8a*/ 	.short	0x003b


	//----- nvinfo : EIATTR_EXIT_INSTR_OFFSETS
	.align		4
        /*0d8c*/ 	.byte	0x04, 0x1c
        /*0d8e*/ 	.short	(.L_49 - .L_48)


	//   ....[0]....
.L_48:
        /*0d90*/ 	.word	0x000030a0


	//   ....[1]....
        /*0d94*/ 	.word	0x000035a0


	//   ....[2]....
        /*0d98*/ 	.word	0x00003600


	//   ....[3]....
        /*0d9c*/ 	.word	0x000048a0


	//   ....[4]....
        /*0da0*/ 	.word	0x00005a80


	//   ....[5]....
        /*0da4*/ 	.word	0x00005ac0


	//   ....[6]....
        /*0da8*/ 	.word	0x00009df0


	//   ....[7]....
        /*0dac*/ 	.word	0x00009e70


	//   ....[8]....
        /*0db0*/ 	.word	0x00009ea0


	//   ....[9]....
        /*0db4*/ 	.word	0x00009f10


	//----- nvinfo : EIATTR_MAX_THREADS
	.align		4
.L_49:
        /*0db8*/ 	.byte	0x04, 0x05
        /*0dba*/ 	.short	(.L_51 - .L_50)
.L_50:
        /*0dbc*/ 	.word	0x00000100
        /*0dc0*/ 	.word	0x00000001
        /*0dc4*/ 	.word	0x00000001


	//----- nvinfo : EIATTR_CRS_STACK_SIZE
	.align		4
.L_51:
        /*0dc8*/ 	.byte	0x04, 0x1e
        /*0dca*/ 	.short	(.L_53 - .L_52)
.L_52:
        /*0dcc*/ 	.word	0x00000000


	//----- nvinfo : EIATTR_CBANK_PARAM_SIZE
	.align		4
.L_53:
        /*0dd0*/ 	.byte	0x03, 0x19
        /*0dd2*/ 	.short	0x0800


	//----- nvinfo : EIATTR_PARAM_CBANK
	.align		4
        /*0dd4*/ 	.byte	0x04, 0x0a
        /*0dd6*/ 	.short	(.L_55 - .L_54)
	.align		4
.L_54:
        /*0dd8*/ 	.word	index@(.nv.constant0._ZN7cutlass13device_kernelINS_4gemm6kernel13GemmUniversalIN4cute5tupleIJiiiiEEENS1_10collective13CollectiveMmaINS1_35MainloopSm100TmaUmmaWarpSpecializedILi16ELi2ELi4ENS5_IJNS4_1CILi2EEENSA_ILi1EEESC_EEEEENS5_IJNSA_ILi128EEENSA_ILi256EEENSA_ILi32EEEEEENS_6half_tENS5_IJlSC_lEEESJ_SK_NS4_8TiledMMAINS4_8MMA_AtomIJNS4_26SM100_MMA_F16BF16_2x1SM_SSISJ_SJ_fLi128ELi256ELNS4_4UMMA5MajorE0ELSP_0ELNSO_7ScaleInE0ELSQ_0EEEEEENS4_6LayoutINS5_IJSC_SC_SC_EEENS5_IJNSA_ILi0EEESV_SV_EEEEENS5_IJNS4_10UnderscoreESY_SY_EEEEENS4_18SM100_TMA_2SM_LOADENS4_14ComposedLayoutINS4_7SwizzleILi2ELi4ELi3EEENS4_18smem_ptr_flag_bitsILi16EEENST_INS5_IJNSA_ILi8EEESH_EEENS5_IJSH_SC_EEEEEEEvNS4_8identityES11_S1B_vS1C_EENS_8epilogue10collective18CollectiveEpilogueINS1E_23Sm100TmaWarpSpecializedILi4ELi2ELi32ELb1ELb0EEEJNS5_IJNSA_ILi64EEESG_SH_EEENS5_IJNST_IS1J_SC_EENST_INS5_IJSH_SB_EEENS5_IJSC_SF_EEEEEEEESJ_SK_SJ_SK_NS1E_6fusion15FusionCallbacksIS1I_NS1Q_17LinearCombinationISJ_fSJ_fLNS_15FloatRoundStyleE2EEES1K_S1P_JEEENS4_5SM1004TMEM4LOAD26SM100_TMEM_LOAD_32dp32b32xENS4_13SM90_TMA_LOADES1B_NS4_39AutoVectorizingCopyWithAssumedAlignmentILi128EEENS4_14SM90_TMA_STOREES1B_S22_S22_EEEvvEEEEvNT_6ParamsE)
        /*0ddc*/ 	.short	0x0380
        /*0dde*/ 	.short	0x0800


	//----- nvinfo : EIATTR_SW_WAR
	.align		4
.L_55:
        /*0de0*/ 	.byte	0x04, 0x36
        /*0de2*/ 	.short	(.L_57 - .L_56)
.L_56:
        /*0de4*/ 	.word	0x00000008
.L_57:


//--------------------- .nv.callgraph             --------------------------
	.section	.nv.callgraph,"",@"SHT_CUDA_CALLGRAPH"
	.align	4
	.sectionentsize	8
	.align		4
        /*0000*/ 	.word	0x00000000
	.align		4
        /*0004*/ 	.word	0xffffffff
	.align		4
        /*0008*/ 	.word	index@(_ZN7cutlass13device_kernelINS_4gemm6kernel13GemmUniversalIN4cute5tupleIJiiiiEEENS1_10collective13CollectiveMmaINS1_35MainloopSm100TmaUmmaWarpSpecializedILi16ELi2ELi4ENS5_IJNS4_1CILi2EEENSA_ILi1EEESC_EEEEENS5_IJNSA_ILi128EEENSA_ILi256EEENSA_ILi32EEEEEENS_6half_tENS5_IJlSC_lEEESJ_SK_NS4_8TiledMMAINS4_8MMA_AtomIJNS4_26SM100_MMA_F16BF16_2x1SM_SSISJ_SJ_fLi128ELi256ELNS4_4UMMA5MajorE0ELSP_0ELNSO_7ScaleInE0ELSQ_0EEEEEENS4_6LayoutINS5_IJSC_SC_SC_EEENS5_IJNSA_ILi0EEESV_SV_EEEEENS5_IJNS4_10UnderscoreESY_SY_EEEEENS4_18SM100_TMA_2SM_LOADENS4_14ComposedLayoutINS4_7SwizzleILi2ELi4ELi3EEENS4_18smem_ptr_flag_bitsILi16EEENST_INS5_IJNSA_ILi8EEESH_EEENS5_IJSH_SC_EEEEEEEvNS4_8identityES11_S1B_vS1C_EENS_8epilogue10collective18CollectiveEpilogueINS1E_23Sm100TmaWarpSpecializedILi4ELi2ELi32ELb1ELb0EEEJNS5_IJNSA_ILi64EEESG_SH_EEENS5_IJNST_IS1J_SC_EENST_INS5_IJSH_SB_EEENS5_IJSC_SF_EEEEEEEESJ_SK_SJ_SK_NS1E_6fusion15FusionCallbacksIS1I_NS1Q_17LinearCombinationISJ_fSJ_fLNS_15FloatRoundStyleE2EEES1K_S1P_JEEENS4_5SM1004TMEM4LOAD26SM100_TMEM_LOAD_32dp32b32xENS4_13SM90_TMA_LOADES1B_NS4_39AutoVectorizingCopyWithAssumedAlignmentILi128EEENS4_14SM90_TMA_STOREES1B_S22_S22_EEEvvEEEEvNT_6ParamsE)
	.align		4
        /*000c*/ 	.word	index@(__assertfail)
	.align		4
        /*0010*/ 	.word	0x00000000
	.align		4
        /*0014*/ 	.word	0xfffffffe
	.align		4
        /*0018*/ 	.word	0x00000000
	.align		4
        /*001c*/ 	.word	0xfffffffd
	.align		4
        /*0020*/ 	.word	0x00000000
	.align		4
        /*0024*/ 	.word	0xfffffffc


//--------------------- .nv.constant4             --------------------------
	.section	.nv.constant4,"a",@progbits
	.align	8
	.align		8
.nv.constant4:
        /*0000*/ 	.dword	__assertfail
	.align		8
        /*0008*/ 	.dword	__unnamed_1
	.align		8
        /*0010*/ 	.dword	__unnamed_2
	.align		8
        /*0018*/ 	.dword	_ZN40_INTERNAL_b011cd48_4_k_cu_e1236fb0_336064cuda3std3__45__cpo5beginE
	.align		8
        /*0020*/ 	.dword	_ZN40_INTERNAL_b011cd48_4_k_cu_e1236fb0_336064cuda3std3__45__cpo3endE
	.align		8
        /*0028*/ 	.dword	_ZN40_INTERNAL_b011cd48_4_k_cu_e1236fb0_336064cuda3std3__45__cpo6cbeginE
	.align		8
        /*0030*/ 	.dword	_ZN40_INTERNAL_b011cd48_4_k_cu_e1236fb0_336064cuda3std3__45__cpo4cendE
	.align		8
        /*0038*/ 	.dword	_ZN40_INTERNAL_b011cd48_4_k_cu_e1236fb0_336064cuda3std3__442_GLOBAL__N__b011cd48_4_k_cu_e1236fb0_336066ignoreE
	.align		8
        /*0040*/ 	.dword	_ZN40_INTERNAL_b011cd48_4_k_cu_e1236fb0_336064cuda3std3__419piecewise_constructE
	.align		8
        /*0048*/ 	.dword	_ZN40_INTERNAL_b011cd48_4_k_cu_e1236fb0_336064cuda3std3__48in_placeE
	.align		8
        /*0050*/ 	.dword	_ZN40_INTERNAL_b011cd48_4_k_cu_e1236fb0_336064cuda3std6ranges3__45__cpo4swapE
	.align		8
        /*0058*/ 	.dword	_ZN40_INTERNAL_b011cd48_4_k_cu_e1236fb0_336064cuda3std6ranges3__45__cpo9iter_moveE
	.align		8
        /*0060*/ 	.dword	_ZN40_INTERNAL_b011cd48_4_k_cu_e1236fb0_336064cute7productE
	.align		8
        /*0068*/ 	.dword	_ZN40_INTERNAL_b011cd48_4_k_cu_e1236fb0_336064cute1_E
	.align		8
        /*0070*/ 	.dword	$str$25
	.align		8
        /*0078*/ 	.dword	$str$26
	.align		8
        /*0080*/ 	.dword	$str$27
	.align		8
        /*0088*/ 	.dword	$str$28


//--------------------- .text._ZN7cutlass13device_kernelINS_4gemm6kernel13GemmUniversalIN4cute5tupleIJiiiiEEENS1_10collective13CollectiveMmaINS1_35MainloopSm100TmaUmmaWarpSpecializedILi16ELi2ELi4ENS5_IJNS4_1CILi2EEENSA_ILi1EEESC_EEEEENS5_IJNSA_ILi128EEENSA_ILi256EEENSA_ILi32EEEEEENS_6half_tENS5_IJlSC_lEEESJ_SK_NS4_8TiledMMAINS4_8MMA_AtomIJNS4_26SM100_MMA_F16BF16_2x1SM_SSISJ_SJ_fLi128ELi256ELNS4_4UMMA5MajorE0ELSP_0ELNSO_7ScaleInE0ELSQ_0EEEEEENS4_6LayoutINS5_IJSC_SC_SC_EEENS5_IJNSA_ILi0EEESV_SV_EEEEENS5_IJNS4_10UnderscoreESY_SY_EEEEENS4_18SM100_TMA_2SM_LOADENS4_14ComposedLayoutINS4_7SwizzleILi2ELi4ELi3EEENS4_18smem_ptr_flag_bitsILi16EEENST_INS5_IJNSA_ILi8EEESH_EEENS5_IJSH_SC_EEEEEEEvNS4_8identityES11_S1B_vS1C_EENS_8epilogue10collective18CollectiveEpilogueINS1E_23Sm100TmaWarpSpecializedILi4ELi2ELi32ELb1ELb0EEEJNS5_IJNSA_ILi64EEESG_SH_EEENS5_IJNST_IS1J_SC_EENST_INS5_IJSH_SB_EEENS5_IJSC_SF_EEEEEEEESJ_SK_SJ_SK_NS1E_6fusion15FusionCallbacksIS1I_NS1Q_17LinearCombinationISJ_fSJ_fLNS_15FloatRoundStyleE2EEES1K_S1P_JEEENS4_5SM1004TMEM4LOAD26SM100_TMEM_LOAD_32dp32b32xENS4_13SM90_TMA_LOADES1B_NS4_39AutoVectorizingCopyWithAssumedAlignmentILi128EEENS4_14SM90_TMA_STOREES1B_S22_S22_EEEvvEEEEvNT_6ParamsE --------------------------
	.section	.text._ZN7cutlass13device_kernelINS_4gemm6kernel13GemmUniversalIN4cute5tupleIJiiiiEEENS1_10collective13CollectiveMmaINS1_35MainloopSm100TmaUmmaWarpSpecializedILi16ELi2ELi4ENS5_IJNS4_1CILi2EEENSA_ILi1EEESC_EEEEENS5_IJNSA_ILi128EEENSA_ILi256EEENSA_ILi32EEEEEENS_6half_tENS5_IJlSC_lEEESJ_SK_NS4_8TiledMMAINS4_8MMA_AtomIJNS4_26SM100_MMA_F16BF16_2x1SM_SSISJ_SJ_fLi128ELi256ELNS4_4UMMA5MajorE0ELSP_0ELNSO_7ScaleInE0ELSQ_0EEEEEENS4_6LayoutINS5_IJSC_SC_SC_EEENS5_IJNSA_ILi0EEESV_SV_EEEEENS5_IJNS4_10UnderscoreESY_SY_EEEEENS4_18SM100_TMA_2SM_LOADENS4_14ComposedLayoutINS4_7SwizzleILi2ELi4ELi3EEENS4_18smem_ptr_flag_bitsILi16EEENST_INS5_IJNSA_ILi8EEESH_EEENS5_IJSH_SC_EEEEEEEvNS4_8identityES11_S1B_vS1C_EENS_8epilogue10collective18CollectiveEpilogueINS1E_23Sm100TmaWarpSpecializedILi4ELi2ELi32ELb1ELb0EEEJNS5_IJNSA_ILi64EEESG_SH_EEENS5_IJNST_IS1J_SC_EENST_INS5_IJSH_SB_EEENS5_IJSC_SF_EEEEEEEESJ_SK_SJ_SK_NS1E_6fusion15FusionCallbacksIS1I_NS1Q_17LinearCombinationISJ_fSJ_fLNS_15FloatRoundStyleE2EEES1K_S1P_JEEENS4_5SM1004TMEM4LOAD26SM100_TMEM_LOAD_32dp32b32xENS4_13SM90_TMA_LOADES1B_NS4_39AutoVectorizingCopyWithAssumedAlignmentILi128EEENS4_14SM90_TMA_STOREES1B_S22_S22_EEEvvEEEEvNT_6ParamsE,"ax",@progbits
	.align	128
.text._ZN7cutlass13device_kernelINS_4gemm6kernel13GemmUniversalIN4cute5tupleIJiiiiEEENS1_10collective13CollectiveMmaINS1_35MainloopSm100TmaUmmaWarpSpecializedILi16ELi2ELi4ENS5_IJNS4_1CILi2EEENSA_ILi1EEESC_EEEEENS5_IJNSA_ILi128EEENSA_ILi256EEENSA_ILi32EEEEEENS_6half_tENS5_IJlSC_lEEESJ_SK_NS4_8TiledMMAINS4_8MMA_AtomIJNS4_26SM100_MMA_F16BF16_2x1SM_SSISJ_SJ_fLi128ELi256ELNS4_4UMMA5MajorE0ELSP_0ELNSO_7ScaleInE0ELSQ_0EEEEEENS4_6LayoutINS5_IJSC_SC_SC_EEENS5_IJNSA_ILi0EEESV_SV_EEEEENS5_IJNS4_10UnderscoreESY_SY_EEEEENS4_18SM100_TMA_2SM_LOADENS4_14ComposedLayoutINS4_7SwizzleILi2ELi4ELi3EEENS4_18smem_ptr_flag_bitsILi16EEENST_INS5_IJNSA_ILi8EEESH_EEENS5_IJSH_SC_EEEEEEEvNS4_8identityES11_S1B_vS1C_EENS_8epilogue10collective18CollectiveEpilogueINS1E_23Sm100TmaWarpSpecializedILi4ELi2ELi32ELb1ELb0EEEJNS5_IJNSA_ILi64EEESG_SH_EEENS5_IJNST_IS1J_SC_EENST_INS5_IJSH_SB_EEENS5_IJSC_SF_EEEEEEEESJ_SK_SJ_SK_NS1E_6fusion15FusionCallbacksIS1I_NS1Q_17LinearCombinationISJ_fSJ_fLNS_15FloatRoundStyleE2EEES1K_S1P_JEEENS4_5SM1004TMEM4LOAD26SM100_TMEM_LOAD_32dp32b32xENS4_13SM90_TMA_LOADES1B_NS4_39AutoVectorizingCopyWithAssumedAlignmentILi128EEENS4_14SM90_TMA_STOREES1B_S22_S22_EEEvvEEEEvNT_6ParamsE:
        .type           _ZN7cutlass13device_kernelINS_4gemm6kernel13GemmUniversalIN4cute5tupleIJiiiiEEENS1_10collective13CollectiveMmaINS1_35MainloopSm100TmaUmmaWarpSpecializedILi16ELi2ELi4ENS5_IJNS4_1CILi2EEENSA_ILi1EEESC_EEEEENS5_IJNSA_ILi128EEENSA_ILi256EEENSA_ILi32EEEEEENS_6half_tENS5_IJlSC_lEEESJ_SK_NS4_8TiledMMAINS4_8MMA_AtomIJNS4_26SM100_MMA_F16BF16_2x1SM_SSISJ_SJ_fLi128ELi256ELNS4_4UMMA5MajorE0ELSP_0ELNSO_7ScaleInE0ELSQ_0EEEEEENS4_6LayoutINS5_IJSC_SC_SC_EEENS5_IJNSA_ILi0EEESV_SV_EEEEENS5_IJNS4_10UnderscoreESY_SY_EEEEENS4_18SM100_TMA_2SM_LOADENS4_14ComposedLayoutINS4_7SwizzleILi2ELi4ELi3EEENS4_18smem_ptr_flag_bitsILi16EEENST_INS5_IJNSA_ILi8EEESH_EEENS5_IJSH_SC_EEEEEEEvNS4_8identityES11_S1B_vS1C_EENS_8epilogue10collective18CollectiveEpilogueINS1E_23Sm100TmaWarpSpecializedILi4ELi2ELi32ELb1ELb0EEEJNS5_IJNSA_ILi64EEESG_SH_EEENS5_IJNST_IS1J_SC_EENST_INS5_IJSH_SB_EEENS5_IJSC_SF_EEEEEEEESJ_SK_SJ_SK_NS1E_6fusion15FusionCallbacksIS1I_NS1Q_17LinearCombinationISJ_fSJ_fLNS_15FloatRoundStyleE2EEES1K_S1P_JEEENS4_5SM1004TMEM4LOAD26SM100_TMEM_LOAD_32dp32b32xENS4_13SM90_TMA_LOADES1B_NS4_39AutoVectorizingCopyWithAssumedAlignmentILi128EEENS4_14SM90_TMA_STOREES1B_S22_S22_EEEvvEEEEvNT_6ParamsE,@function
        .size           _ZN7cutlass13device_kernelINS_4gemm6kernel13GemmUniversalIN4cute5tupleIJiiiiEEENS1_10collective13CollectiveMmaINS1_35MainloopSm100TmaUmmaWarpSpecializedILi16ELi2ELi4ENS5_IJNS4_1CILi2EEENSA_ILi1EEESC_EEEEENS5_IJNSA_ILi128EEENSA_ILi256EEENSA_ILi32EEEEEENS_6half_tENS5_IJlSC_lEEESJ_SK_NS4_8TiledMMAINS4_8MMA_AtomIJNS4_26SM100_MMA_F16BF16_2x1SM_SSISJ_SJ_fLi128ELi256ELNS4_4UMMA5MajorE0ELSP_0ELNSO_7ScaleInE0ELSQ_0EEEEEENS4_6LayoutINS5_IJSC_SC_SC_EEENS5_IJNSA_ILi0EEESV_SV_EEEEENS5_IJNS4_10UnderscoreESY_SY_EEEEENS4_18SM100_TMA_2SM_LOADENS4_14ComposedLayoutINS4_7SwizzleILi2ELi4ELi3EEENS4_18smem_ptr_flag_bitsILi16EEENST_INS5_IJNSA_ILi8EEESH_EEENS5_IJSH_SC_EEEEEEEvNS4_8identityES11_S1B_vS1C_EENS_8epilogue10collective18CollectiveEpilogueINS1E_23Sm100TmaWarpSpecializedILi4ELi2ELi32ELb1ELb0EEEJNS5_IJNSA_ILi64EEESG_SH_EEENS5_IJNST_IS1J_SC_EENST_INS5_IJSH_SB_EEENS5_IJSC_SF_EEEEEEEESJ_SK_SJ_SK_NS1E_6fusion15FusionCallbacksIS1I_NS1Q_17LinearCombinationISJ_fSJ_fLNS_15FloatRoundStyleE2EEES1K_S1P_JEEENS4_5SM1004TMEM4LOAD26SM100_TMEM_LOAD_32dp32b32xENS4_13SM90_TMA_LOADES1B_NS4_39AutoVectorizingCopyWithAssumedAlignmentILi128EEENS4_14SM90_TMA_STOREES1B_S22_S22_EEEvvEEEEvNT_6ParamsE,(.L_x_234 - _ZN7cutlass13device_kernelINS_4gemm6kernel13GemmUniversalIN4cute5tupleIJiiiiEEENS1_10collective13CollectiveMmaINS1_35MainloopSm100TmaUmmaWarpSpecializedILi16ELi2ELi4ENS5_IJNS4_1CILi2EEENSA_ILi1EEESC_EEEEENS5_IJNSA_ILi128EEENSA_ILi256EEENSA_ILi32EEEEEENS_6half_tENS5_IJlSC_lEEESJ_SK_NS4_8TiledMMAINS4_8MMA_AtomIJNS4_26SM100_MMA_F16BF16_2x1SM_SSISJ_SJ_fLi128ELi256ELNS4_4UMMA5MajorE0ELSP_0ELNSO_7ScaleInE0ELSQ_0EEEEEENS4_6LayoutINS5_IJSC_SC_SC_EEENS5_IJNSA_ILi0EEESV_SV_EEEEENS5_IJNS4_10UnderscoreESY_SY_EEEEENS4_18SM100_TMA_2SM_LOADENS4_14ComposedLayoutINS4_7SwizzleILi2ELi4ELi3EEENS4_18smem_ptr_flag_bitsILi16EEENST_INS5_IJNSA_ILi8EEESH_EEENS5_IJSH_SC_EEEEEEEvNS4_8identityES11_S1B_vS1C_EENS_8epilogue10collective18CollectiveEpilogueINS1E_23Sm100TmaWarpSpecializedILi4ELi2ELi32ELb1ELb0EEEJNS5_IJNSA_ILi64EEESG_SH_EEENS5_IJNST_IS1J_SC_EENST_INS5_IJSH_SB_EEENS5_IJSC_SF_EEEEEEEESJ_SK_SJ_SK_NS1E_6fusion15FusionCallbacksIS1I_NS1Q_17LinearCombinationISJ_fSJ_fLNS_15FloatRoundStyleE2EEES1K_S1P_JEEENS4_5SM1004TMEM4LOAD26SM100_TMEM_LOAD_32dp32b32xENS4_13SM90_TMA_LOADES1B_NS4_39AutoVectorizingCopyWithAssumedAlignmentILi128EEENS4_14SM90_TMA_STOREES1B_S22_S22_EEEvvEEEEvNT_6ParamsE)
        .other          _ZN7cutlass13device_kernelINS_4gemm6kernel13GemmUniversalIN4cute5tupleIJiiiiEEENS1_10collective13CollectiveMmaINS1_35MainloopSm100TmaUmmaWarpSpecializedILi16ELi2ELi4ENS5_IJNS4_1CILi2EEENSA_ILi1EEESC_EEEEENS5_IJNSA_ILi128EEENSA_ILi256EEENSA_ILi32EEEEEENS_6half_tENS5_IJlSC_lEEESJ_SK_NS4_8TiledMMAINS4_8MMA_AtomIJNS4_26SM100_MMA_F16BF16_2x1SM_SSISJ_SJ_fLi128ELi256ELNS4_4UMMA5MajorE0ELSP_0ELNSO_7ScaleInE0ELSQ_0EEEEEENS4_6LayoutINS5_IJSC_SC_SC_EEENS5_IJNSA_ILi0EEESV_SV_EEEEENS5_IJNS4_10UnderscoreESY_SY_EEEEENS4_18SM100_TMA_2SM_LOADENS4_14ComposedLayoutINS4_7SwizzleILi2ELi4ELi3EEENS4_18smem_ptr_flag_bitsILi16EEENST_INS5_IJNSA_ILi8EEESH_EEENS5_IJSH_SC_EEEEEEEvNS4_8identityES11_S1B_vS1C_EENS_8epilogue10collective18CollectiveEpilogueINS1E_23Sm100TmaWarpSpecializedILi4ELi2ELi32ELb1ELb0EEEJNS5_IJNSA_ILi64EEESG_SH_EEENS5_IJNST_IS1J_SC_EENST_INS5_IJSH_SB_EEENS5_IJSC_SF_EEEEEEEESJ_SK_SJ_SK_NS1E_6fusion15FusionCallbacksIS1I_NS1Q_17LinearCombinationISJ_fSJ_fLNS_15FloatRoundStyleE2EEES1K_S1P_JEEENS4_5SM1004TMEM4LOAD26SM100_TMEM_LOAD_32dp32b32xENS4_13SM90_TMA_LOADES1B_NS4_39AutoVectorizingCopyWithAssumedAlignmentILi128EEENS4_14SM90_TMA_STOREES1B_S22_S22_EEEvvEEEEvNT_6ParamsE,@"STO_CUDA_ENTRY STV_DEFAULT"
_ZN7cutlass13device_kernelINS_4gemm6kernel13GemmUniversalIN4cute5tupleIJiiiiEEENS1_10collective13CollectiveMmaINS1_35MainloopSm100TmaUmmaWarpSpecializedILi16ELi2ELi4ENS5_IJNS4_1CILi2EEENSA_ILi1EEESC_EEEEENS5_IJNSA_ILi128EEENSA_ILi256EEENSA_ILi32EEEEEENS_6half_tENS5_IJlSC_lEEESJ_SK_NS4_8TiledMMAINS4_8MMA_AtomIJNS4_26SM100_MMA_F16BF16_2x1SM_SSISJ_SJ_fLi128ELi256ELNS4_4UMMA5MajorE0ELSP_0ELNSO_7ScaleInE0ELSQ_0EEEEEENS4_6LayoutINS5_IJSC_SC_SC_EEENS5_IJNSA_ILi0EEESV_SV_EEEEENS5_IJNS4_10UnderscoreESY_SY_EEEEENS4_18SM100_TMA_2SM_LOADENS4_14ComposedLayoutINS4_7SwizzleILi2ELi4ELi3EEENS4_18smem_ptr_flag_bitsILi16EEENST_INS5_IJNSA_ILi8EEESH_EEENS5_IJSH_SC_EEEEEEEvNS4_8identityES11_S1B_vS1C_EENS_8epilogue10collective18CollectiveEpilogueINS1E_23Sm100TmaWarpSpecializedILi4ELi2ELi32ELb1ELb0EEEJNS5_IJNSA_ILi64EEESG_SH_EEENS5_IJNST_IS1J_SC_EENST_INS5_IJSH_SB_EEENS5_IJSC_SF_EEEEEEEESJ_SK_SJ_SK_NS1E_6fusion15FusionCallbacksIS1I_NS1Q_17LinearCombinationISJ_fSJ_fLNS_15FloatRoundStyleE2EEES1K_S1P_JEEENS4_5SM1004TMEM4LOAD26SM100_TMEM_LOAD_32dp32b32xENS4_13SM90_TMA_LOADES1B_NS4_39AutoVectorizingCopyWithAssumedAlignmentILi128EEENS4_14SM90_TMA_STOREES1B_S22_S22_EEEvvEEEEvNT_6ParamsE:
[----:B------:R-:W1:Y:S01]  /*0000*/  LDC R1, c[0x0][0x37c] ;  /* 0x0000df00ff017b82 */ /* 0x000e620000000800 */
[----:B------:R-:W2:Y:S01]  /*0010*/  S2R R105, SR_TID.X ;  /* 0x0000000000697919 */ /* 0x000ea20000002100 */
[----:B------:R-:W3:Y:S06]  /*0020*/  LDCU.64 UR6, c[0x0][0x890] ;  /* 0x00011200ff0677ac */ /* 0x000eec0008000a00 */
[----:B------:R-:W4:Y:S01]  /*0030*/  S2UR UR37, SR_CgaCtaId ;  /* 0x00000000002579c3 */ /* 0x000f220000008800 */
[----:B------:R-:W-:Y:S02]  /*0040*/  PRMT R92, RZ, 0x7610, R92 ;  /* 0x00007610ff5c7816 */ /* 0x000fe4000000005c */
[----:B------:R-:W-:Y:S01]  /*0050*/  ELECT P1, URZ, PT ;  /* 0x0000000000ff782f */ /* 0x000fe20003820000 */
[----:B------:R-:W1:Y:S01]  /*0060*/  LDCU.64 UR46, c[0x0][0x358] ;  /* 0x00006b00ff2e77ac */ /* 0x000e620008000a00 */
[----:B---3--:R-:W-:-:S04]  /*0070*/  UISETP.NE.U32.AND UP0, UPT, UR6, URZ, UPT ;  /* 0x000000ff0600728c */ /* 0x008fc8000bf05070 */
[----:B------:R-:W-:Y:S02]  /*0080*/  UISETP.NE.AND.EX UP0, UPT, UR7, URZ, UPT, UP0 ;  /* 0x000000ff0700728c */ /* 0x000fe4000bf05300 */
[----:B----4-:R-:W-:Y:S02]  /*0090*/  ULOP3.LUT UR5, UR37, 0x1, URZ, 0xc0, !UPT ;  /* 0x0000000125057892 */ /* 0x010fe4000f8ec0ff */
[----:B------:R-:W-:Y:S01]  /*00a0*/  ULOP3.LUT UR4, UR37, 0x1, URZ, 0x3c, !UPT ;  /* 0x0000000125047892 */ /* 0x000fe2000f8e3cff */
[----:B--2---:R-:W-:-:S05]  /*00b0*/  SHF.R.U32.HI R96, RZ, 0x5, R105 ;  /* 0x00000005ff607819 */ /* 0x004fca0000011669 */
[----:B------:R-:W2:Y:S02]  /*00c0*/  SHFL.IDX PT, R0, R96, RZ, 0x1f ;  /* 0x00001fff60007589 */ /* 0x000ea400000e0000 */
[----:B--2---:R-:W-:Y:S01]  /*00d0*/  R2UR UR10, R0 ;  /* 0x00000000000a72ca */ /* 0x004fe200000e0000 */
[----:B-1----:R-:W-:-:S14]  /*00e0*/  BRA.U UP0, `(.L_x_0) ;  /* 0x00000001002c7547 */ /* 0x002fdc000b800000 */
[----:B------:R-:W1:Y:S02]  /*00f0*/  LDCU.64 UR8, c[0x0][0x888] ;  /* 0x00011100ff0877ac */ /* 0x000e640008000a00 */
[----:B-1----:R-:W-:-:S04]  /*0100*/  UISETP.NE.U32.AND UP0, UPT, UR8, URZ, UPT ;  /* 0x000000ff0800728c */ /* 0x002fc8000bf05070 */
[----:B------:R-:W-:-:S09]  /*0110*/  UISETP.NE.AND.EX UP0, UPT, UR9, URZ, UPT, UP0 ;  /* 0x000000ff0900728c */ /* 0x000fd2000bf05300 */
[----:B------:R-:W-:Y:S05]  /*0120*/  BRA.U !UP0, `(.L_x_1) ;  /* 0x0000000108107547 */ /* 0x000fea000b800000 */
[----:B------:R-:W1:Y:S02]  /*0130*/  LDC.64 R2, c[0x0][0x888] ;  /* 0x00022200ff027b82 */ /* 0x000e640000000a00 */
[----:B-1----:R1:W5:Y:S01]  /*0140*/  LDG.E R49, desc[UR46][R2.64] ;  /* 0x0000002e02317981 */ /* 0x002362000c1e1900 */
[----:B------:R-:W-:Y:S01]  /*0150*/  HFMA2 R92, -RZ, RZ, 0, 5.9604644775390625e-08 ;  /* 0x00000001ff5c7431 */ /* 0x000fe200000001ff */
[----:B------:R-:W-:Y:S05]  /*0160*/  BRA `(.L_x_0) ;  /* 0x00000000000c7947 */ /* 0x000fea0003800000 */
.L_x_1:
[----:B------:R-:W1:Y:S01]  /*0170*/  LDCU UR8, c[0x0][0x880] ;  /* 0x00011000ff0877ac */ /* 0x000e620008000800 */
[----:B------:R-:W-:Y:S01]  /*0180*/  HFMA2 R92, -RZ, RZ, 0, 5.9604644775390625e-08 ;  /* 0x00000001ff5c7431 */ /* 0x000fe200000001ff */
[----:B-1----:R-:W-:-:S07]  /*0190*/  MOV R49, UR8 ;  /* 0x0000000800317c02 */ /* 0x002fce0008000f00 */
.L_x_0:
[----:B------:R-:W2:Y:S02]  /*01a0*/  LDCU.64 UR8, c[0x0][0x8b0] ;  /* 0x00011600ff0877ac */ /* 0x000ea40008000a00 */
[----:B--2---:R-:W-:-:S04]  /*01b0*/  UISETP.NE.U32.AND UP0, UPT, UR8, URZ, UPT ;  /* 0x000000ff0800728c */ /* 0x004fc8000bf05070 */
[----:B------:R-:W-:-:S09]  /*01c0*/  UISETP.NE.AND.EX UP0, UPT, UR9, URZ, UPT, UP0 ;  /* 0x000000ff0900728c */ /* 0x000fd2000bf05300 */
[----:B------:R-:W-:Y:S05]  /*01d0*/  BRA.U UP0, `(.L_x_2) ;  /* 0x0000000100247547 */ /* 0x000fea000b800000 */
[----:B------:R-:W2:Y:S02]  /*01e0*/  LDCU.64 UR8, c[0x0][0x8a8] ;  /* 0x00011500ff0877ac */ /* 0x000ea40008000a00 */
[----:B--2---:R-:W-:-:S04]  /*01f0*/  UISETP.NE.U32.AND UP0, UPT, UR8, URZ, UPT ;  /* 0x000000ff0800728c */ /* 0x004fc8000bf05070 */
[----:B------:R-:W-:-:S09]  /*0200*/  UISETP.NE.AND.EX UP0, UPT, UR9, URZ, UPT, UP0 ;  /* 0x000000ff0900728c */ /* 0x000fd2000bf05300 */
[----:B------:R-:W-:Y:S05]  /*0210*/  BRA.U !UP0, `(.L_x_3) ;  /* 0x00000001080c7547 */ /* 0x000fea000b800000 */
[----:B-1----:R-:W1:Y:S02]  /*0220*/  LDC.64 R2, c[0x0][0x8a8] ;  /* 0x00022a00ff027b82 */ /* 0x002e640000000a00 */
[----:B-1----:R2:W5:Y:S01]  /*0230*/  LDG.E R47, desc[UR46][R2.64] ;  /* 0x0000002e022f7981 */ /* 0x002562000c1e1900 */
[----:B------:R-:W-:Y:S05]  /*0240*/  BRA `(.L_x_2) ;  /* 0x0000000000087947 */ /* 0x000fea0003800000 */
.L_x_3:
[----:B------:R-:W2:Y:S02]  /*0250*/  LDCU UR8, c[0x0][0x8a0] ;  /* 0x00011400ff0877ac */ /* 0x000ea40008000800 */
[----:B--2---:R-:W-:Y:S02]  /*0260*/  MOV R47, UR8 ;  /* 0x00000008002f7c02 */ /* 0x004fe40008000f00 */
.L_x_2:
[----:B------:R-:W-:Y:S01]  /*0270*/  IMAD.U32 R0, RZ, RZ, UR10 ;  /* 0x0000000aff007e24 */ /* 0x000fe2000f8e00ff */
[----:B------:R-:W-:Y:S04]  /*0280*/  BSSY.RECONVERGENT B0, `(.L_x_4) ;  /* 0x000000c000007945 */ /* 0x000fe80003800200 */
[C---:B------:R-:W-:Y:S02]  /*0290*/  ISETP.NE.OR P2, PT, R0.reuse, 0x1, !P1 ;  /* 0x000000010000780c */ /* 0x040fe40004f45670 */
[----:B------:R-:W-:-:S11]  /*02a0*/  ISETP.NE.OR P0, PT, R0, 0x3, !P1 ;  /* 0x000000030000780c */ /* 0x000fd60004f05670 */
[----:B------:R-:W-:Y:S05]  /*02b0*/  @P2 BRA `(.L_x_5) ;  /* 0x0000000000202947 */ /* 0x000fea0003800000 */
[----:B------:R-:W3:Y:S02]  /*02c0*/  LDCU.64 UR8, c[0x0][0x348] ;  /* 0x00006900ff0877ac */ /* 0x000ee40008000a00 */
[----:B---3--:R-:W-:Y:S02]  /*02d0*/  UIADD3 UR12, UP1, UPT, UR8, 0x80, URZ ;  /* 0x00000080080c7890 */ /* 0x008fe4000ff3e0ff */
[----:B------:R-:W-:Y:S02]  /*02e0*/  UIADD3 UR8, UP0, UPT, UR8, 0x180, URZ ;  /* 0x0000018008087890 */ /* 0x000fe4000ff1e0ff */
[----:B------:R-:W-:Y:S02]  /*02f0*/  UIADD3.X UR13, UPT, UPT, URZ, UR9, URZ, UP1, !UPT ;  /* 0x00000009ff0d7290 */ /* 0x000fe40008ffe4ff */
[----:B------:R-:W-:-:S07]  /*0300*/  UIADD3.X UR9, UPT, UPT, URZ, UR9, URZ, UP0, !UPT ;  /* 0x00000009ff097290 */ /* 0x000fce00087fe4ff */
[----:B------:R3:W-:Y:S02]  /*0310*/  UTMACCTL.PF [UR12] ;  /* 0x000000000c0079b9 */ /* 0x0007e40008040000 */
[----:B------:R3:W-:Y:S02]  /*0320*/  UTMACCTL.PF [UR8] ;  /* 0x00000000080079b9 */ /* 0x0007e40008040000 */
[----:B---3--:R-:W-:Y:S01]  /*0330*/  NOP ;  /* 0x0000000000007918 */ /* 0x008fe20000000000 */
.L_x_5:
[----:B------:R-:W-:Y:S05]  /*0340*/  BSYNC.RECONVERGENT B0 ;  /* 0x0000000000007941 */ /* 0x000fea0003800200 */
.L_x_4:
[----:B------:R-:W-:Y:S04]  /*0350*/  BSSY.RECONVERGENT B0, `(.L_x_6) ;  /* 0x000000a000007945 */ /* 0x000fe80003800200 */
        /* <DEDUP_REMOVED lines=9> */
.L_x_7:
[----:B------:R-:W-:Y:S05]  /*03f0*/  BSYNC.RECONVERGENT B0 ;  /* 0x0000000000007941 */ /* 0x000fea0003800200 */
.L_x_6:
[----:B------:R-:W3:Y:S01]  /*0400*/  LDCU.64 UR8, c[0x0][0x888] ;  /* 0x00011100ff0877ac */ /* 0x000ee20008000a00 */
[----:B------:R-:W-:Y:S02]  /*0410*/  UISETP.EQ.U32.AND UP1, UPT, UR6, URZ, UPT ;  /* 0x000000ff0600728c */ /* 0x000fe4000bf22070 */
[----:B------:R-:W-:Y:S02]  /*0420*/  UPLOP3.LUT UP5, UPT, UPT, UPT, UPT, 0x80, 0x8 ;  /* 0x000000000008789c */ /* 0x000fe40003faf070 */
[----:B---3--:R-:W-:-:S04]  /*0430*/  UISETP.NE.U32.AND UP0, UPT, UR8, URZ, UPT ;  /* 0x000000ff0800728c */ /* 0x008fc8000bf05070 */
[----:B------:R-:W-:-:S04]  /*0440*/  UISETP.NE.AND.EX UP0, UPT, UR9, URZ, UPT, UP0 ;  /* 0x000000ff0900728c */ /* 0x000fc8000bf05300 */
[----:B------:R-:W-:-:S04]  /*0450*/  UISETP.EQ.OR.EX UP2, UPT, UR7, URZ, !UP0, UP1 ;  /* 0x000000ff0700728c */ /* 0x000fc8000c742710 */
[----:B------:R-:W-:-:S05]  /*0460*/  UP2UR UR50, UPR, URZ, 0x4 ;  /* 0x00000004ff327883 */ /* 0x000fca0008000000 */
[----:B------:R-:W-:Y:S07]  /*0470*/  BRA.U !UP2, `(.L_x_8) ;  /* 0x000000010a207547 */ /* 0x000fee000b800000 */
[----:B------:R-:W-:Y:S01]  /*0480*/  UISETP.NE.U32.AND UP2, UPT, UR6, URZ, UPT ;  /* 0x000000ff0600728c */ /* 0x000fe2000bf45070 */
[----:B-----5:R-:W-:Y:S01]  /*0490*/  FSETP.NEU.AND P0, PT, R49, RZ, PT ;  /* 0x000000ff3100720b */ /* 0x020fe20003f0d000 */
[----:B------:R-:W-:Y:S02]  /*04a0*/  USEL UR6, URZ, 0xffffffff, UP0 ;  /* 0xffffffffff067887 */ /* 0x000fe40008000000 */
[----:B------:R-:W-:-:S10]  /*04b0*/  UISETP.NE.AND.EX UP2, UPT, UR7, URZ, UPT, UP2 ;  /* 0x000000ff0700728c */ /* 0x000fd4000bf45320 */
[----:B------:R-:W-:Y:S01]  /*04c0*/  VOTEU.ANY UP1, P0 ;  /* 0x0000000000ff7886 */ /* 0x000fe20000020100 */
[----:B------:R-:W-:-:S04]  /*04d0*/  @!UP2 USEL UR6, URZ, 0xffffffff, UP1 ;  /* 0xffffffffff06a887 */ /* 0x000fc80008800000 */
[----:B------:R-:W-:-:S04]  /*04e0*/  ULOP3.LUT UR6, UR6, 0x1, URZ, 0xc0, !UPT ;  /* 0x0000000106067892 */ /* 0x000fc8000f8ec0ff */
[----:B------:R-:W-:-:S11]  /*04f0*/  UISETP.NE.U32.AND UP5, UPT, UR6, 0x1, UPT ;  /* 0x000000010600788c */ /* 0x000fd6000bfa5070 */
.L_x_8:
[----:B------:R-:W3:Y:S01]  /*0500*/  SHFL.IDX PT, R0, R96, RZ, 0x1f ;  /* 0x00001fff60007589 */ /* 0x000ee200000e0000 */
[----:B------:R-:W-:-:S04]  /*0510*/  UISETP.NE.AND UP1, UPT, UR10, 0x2, UPT ;  /* 0x000000020a00788c */ /* 0x000fc8000bf25270 */
[----:B------:R-:W-:Y:S02]  /*0520*/  UISETP.EQ.AND UP2, UPT, UR5, URZ, !UP1 ;  /* 0x000000ff0500728c */ /* 0x000fe4000cf42270 */
[----:B------:R-:W-:-:S04]  /*0530*/  USEL UR6, URZ, 0x1, UP1 ;  /* 0x00000001ff067887 */ /* 0x000fc80008800000 */
[----:B------:R-:W-:Y:S02]  /*0540*/  PLOP3.LUT P5, PT, P1, PT, UP2, 0x80, 0x8 ;  /* 0x000000000008781c */ /* 0x000fe40000faf028 */
[----:B---3--:R-:W-:-:S13]  /*0550*/  ISETP.NE.AND P0, PT, R0, RZ, PT ;  /* 0x000000ff0000720c */ /* 0x008fda0003f05270 */
[----:B------:R-:W-:Y:S05]  /*0560*/  @P0 BRA `(.L_x_9) ;  /* 0x0000000000b00947 */ /* 0x000fea0003800000 */
[----:B------:R-:W-:Y:S01]  /*0570*/  ELECT P0, URZ, PT ;  /* 0x0000000000ff782f */ /* 0x000fe20003800000 */
[----:B------:R-:W-:-:S12]  /*0580*/  BSSY.RECONVERGENT B0, `(.L_x_9) ;  /* 0x000002a000007945 */ /* 0x000fd80003800200 */
[----:B------:R-:W-:Y:S05]  /*0590*/  @!P0 BRA `(.L_x_10) ;  /* 0x0000000000a08947 */ /* 0x000fea0003800000 */
[----:B------:R-:W-:Y:S01]  /*05a0*/  UMOV UR8, 0x400 ;  /* 0x0000040000087882 */ /* 0x000fe20000000000 */
[----:B------:R-:W-:Y:S01]  /*05b0*/  UMOV UR7, 0x1 ;  /* 0x0000000100077882 */ /* 0x000fe20000000000 */
[----:B------:R-:W-:Y:S02]  /*05c0*/  ULEA UR8, UR37, UR8, 0x18 ;  /* 0x0000000825087291 */ /* 0x000fe4000f8ec0ff */
[----:B------:R-:W-:-:S04]  /*05d0*/  UIADD3 UR12, UPT, UPT, -UR7, 0x100000, URZ ;  /* 0x00100000070c7890 */ /* 0x000fc8000fffe1ff */
[----:B------:R-:W-:Y:S02]  /*05e0*/  USHF.L.U32 UR13, UR12, 0xb, URZ ;  /* 0x0000000b0c0d7899 */ /* 0x000fe400080006ff */
[----:B------:R-:W-:Y:S01]  /*05f0*/  USHF.L.U32 UR12, UR12, 0x1, URZ ;  /* 0x000000010c0c7899 */ /* 0x000fe200080006ff */
[----:B------:R-:W3:Y:S11]  /*0600*/  FENCE.VIEW.ASYNC.S ;  /* 0x00000000000073c6 */ /* 0x000ef60000000000 */
[----:B---3--:R3:W4:Y:S01]  /*0610*/  SYNCS.EXCH.64 URZ, [UR8], UR12 ;  /* 0x0000000c08ff75b2 */ /* 0x0087220008000100 */
[----:B------:R3:W1:Y:S01]  /*0620*/  SYNCS.EXCH.64 URZ, [UR8+0x80], UR12 ;  /* 0x0000800c08ff75b2 */ /* 0x0006620008000100 */
        /* <DEDUP_REMOVED lines=29> */
[----:B------:R3:W1:Y:S02]  /*0800*/  SYNCS.EXCH.64 URZ, [UR8+0xf8], UR12 ;  /* 0x0000f80c08ff75b2 */ /* 0x0006640008000100 */
[----:B---34-:R-:W-:Y:S01]  /*0810*/  NOP ;  /* 0x0000000000007918 */ /* 0x018fe20000000000 */
.L_x_10:
[----:B------:R-:W-:Y:S05]  /*0820*/  BSYNC.RECONVERGENT B0 ;  /* 0x0000000000007941 */ /* 0x000fea0003800200 */
.L_x_9:
[----:B------:R-:W3:Y:S01]  /*0830*/  SHFL.IDX PT, R0, R96, RZ, 0x1f ;  /* 0x00001fff60007589 */ /* 0x000ee200000e0000 */
[----:B------:R-:W-:Y:S01]  /*0840*/  NOP ;  /* 0x0000000000007918 */ /* 0x000fe20000000000 */
[----:B---3--:R-:W-:-:S13]  /*0850*/  ISETP.NE.AND P0, PT, R0, 0x1, PT ;  /* 0x000000010000780c */ /* 0x008fda0003f05270 */
[----:B------:R-:W-:Y:S05]  /*0860*/  @P0 BRA `(.L_x_11) ;  /* 0x0000000000540947 */ /* 0x000fea0003800000 */
[----:B------:R-:W-:Y:S01]  /*0870*/  UMOV UR9, 0x400 ;  /* 0x0000040000097882 */ /* 0x000fe20000000000 */
[----:B------:R-:W-:Y:S01]  /*0880*/  UMOV UR8, 0x20 ;  /* 0x0000002000087882 */ /* 0x000fe20000000000 */
[----:B------:R-:W-:Y:S01]  /*0890*/  UMOV UR7, 0x80 ;  /* 0x0000008000077882 */ /* 0x000fe20000000000 */
[----:B------:R-:W-:Y:S02]  /*08a0*/  ULEA UR9, UR37, UR9, 0x18 ;  /* 0x0000000925097291 */ /* 0x000fe4000f8ec0ff */
[----:B------:R-:W-:-:S04]  /*08b0*/  UIADD3 UR12, UPT, UPT, -UR8, 0x100000, URZ ;  /* 0x00100000080c7890 */ /* 0x000fc8000fffe1ff */
[----:B------:R-:W-:Y:S02]  /*08c0*/  USHF.L.U32 UR13, UR12, 0xb, URZ ;  /* 0x0000000b0c0d7899 */ /* 0x000fe400080006ff */
[----:B------:R-:W-:Y:S02]  /*08d0*/  USHF.L.U32 UR12, UR12, 0x1, URZ ;  /* 0x000000010c0c7899 */ /* 0x000fe400080006ff */
[----:B------:R-:W-:-:S04]  /*08e0*/  UIADD3 UR14, UPT, UPT, -UR7, 0x100000, URZ ;  /* 0x00100000070e7890 */ /* 0x000fc8000fffe1ff */
[----:B------:R-:W-:Y:S02]  /*08f0*/  USHF.L.U32 UR15, UR14, 0xb, URZ ;  /* 0x0000000b0e0f7899 */ /* 0x000fe400080006ff */
[----:B------:R-:W-:Y:S01]  /*0900*/  USHF.L.U32 UR14, UR14, 0x1, URZ ;  /* 0x000000010e0e7899 */ /* 0x000fe200080006ff */
[----:B------:R-:W-:Y:S01]  /*0910*/  ELECT P0, URZ, PT ;  /* 0x0000000000ff782f */ /* 0x000fe20003800000 */
[----:B------:R-:W3:Y:S02]  /*0920*/  FENCE.VIEW.ASYNC.S ;  /* 0x00000000000073c6 */ /* 0x000ee40000000000 */
[----:B---3--:R3:W4:Y:S08]  /*0930*/  SYNCS.EXCH.64 URZ, [UR9+0x100], UR12 ;  /* 0x0001000c09ff75b2 */ /* 0x0087300008000100 */
[----:B------:R3:W1:Y:S01]  /*0940*/  SYNCS.EXCH.64 URZ, [UR9+0x120], UR14 ;  /* 0x0001200e09ff75b2 */ /* 0x0006620008000100 */
[----:B------:R3:W1:Y:S01]  /*0950*/  SYNCS.EXCH.64 URZ, [UR9+0x108], UR12 ;  /* 0x0001080c09ff75b2 */ /* 0x0006620008000100 */
[----:B------:R3:W1:Y:S01]  /*0960*/  SYNCS.EXCH.64 URZ, [UR9+0x128], UR14 ;  /* 0x0001280e09ff75b2 */ /* 0x0006620008000100 */
[----:B------:R3:W1:Y:S01]  /*0970*/  SYNCS.EXCH.64 URZ, [UR9+0x110], UR12 ;  /* 0x0001100c09ff75b2 */ /* 0x0006620008000100 */
[----:B------:R3:W1:Y:S01]  /*0980*/  SYNCS.EXCH.64 URZ, [UR9+0x130], UR14 ;  /* 0x0001300e09ff75b2 */ /* 0x0006620008000100 */
[----:B------:R3:W1:Y:S01]  /*0990*/  SYNCS.EXCH.64 URZ, [UR9+0x118], UR12 ;  /* 0x0001180c09ff75b2 */ /* 0x0006620008000100 */
[----:B------:R3:W1:Y:S01]  /*09a0*/  SYNCS.EXCH.64 URZ, [UR9+0x138], UR14 ;  /* 0x0001380e09ff75b2 */ /* 0x0006620008000100 */
[----:B------:R-:W-:Y:S01]  /*09b0*/  NOP ;  /* 0x0000000000007918 */ /* 0x000fe20000000000 */
.L_x_11:
[----:B------:R-:W2:Y:S01]  /*09c0*/  SHFL.IDX PT, R0, R96, RZ, 0x1f ;  /* 0x00001fff60007589 */ /* 0x000ea200000e0000 */
[----:B------:R-:W-:Y:S01]  /*09d0*/  NOP ;  /* 0x0000000000007918 */ /* 0x000fe20000000000 */
[----:B--2---:R-:W-:-:S13]  /*09e0*/  ISETP.NE.AND P0, PT, R0, 0x3, PT ;  /* 0x000000030000780c */ /* 0x004fda0003f05270 */
[----:B------:R-:W-:Y:S05]  /*09f0*/  @P0 BRA `(.L_x_12) ;  /* 0x00000000002c0947 */ /* 0x000fea0003800000 */
[----:B------:R-:W-:Y:S01]  /*0a00*/  UMOV UR8, 0x400 ;  /* 0x0000040000087882 */ /* 0x000fe20000000000 */
[----:B------:R-:W-:Y:S01]  /*0a10*/  UMOV UR7, 0x20 ;  /* 0x0000002000077882 */ /* 0x000fe20000000000 */
[----:B------:R-:W-:Y:S02]  /*0a20*/  ULEA UR8, UR37, UR8, 0x18 ;  /* 0x0000000825087291 */ /* 0x000fe4000f8ec0ff */
[----:B---3--:R-:W-:-:S04]  /*0a30*/  UIADD3 UR12, UPT, UPT, -UR7, 0x100000, URZ ;  /* 0x00100000070c7890 */ /* 0x008fc8000fffe1ff */
[----:B------:R-:W-:Y:S02]  /*0a40*/  USHF.L.U32 UR13, UR12, 0xb, URZ ;  /* 0x0000000b0c0d7899 */ /* 0x000fe400080006ff */
[----:B------:R-:W-:Y:S01]  /*0a50*/  USHF.L.U32 UR12, UR12, 0x1, URZ ;  /* 0x000000010c0c7899 */ /* 0x000fe200080006ff */
[----:B------:R-:W-:Y:S01]  /*0a60*/  ELECT P0, URZ, PT ;  /* 0x0000000000ff782f */ /* 0x000fe20003800000 */
[----:B------:R-:W2:Y:S10]  /*0a70*/  FENCE.VIEW.ASYNC.S ;  /* 0x00000000000073c6 */ /* 0x000eb40000000000 */
[----:B--2---:R2:W3:Y:S01]  /*0a80*/  SYNCS.EXCH.64 URZ, [UR8+0x140], UR12 ;  /* 0x0001400c08ff75b2 */ /* 0x0044e20008000100 */
[----:B------:R2:W1:Y:S01]  /*0a90*/  SYNCS.EXCH.64 URZ, [UR8+0x148], UR12 ;  /* 0x0001480c08ff75b2 */ /* 0x0004620008000100 */
[----:B------:R-:W-:Y:S01]  /*0aa0*/  NOP ;  /* 0x0000000000007918 */ /* 0x000fe20000000000 */
.L_x_12:
[----:B------:R-:W4:Y:S01]  /*0ab0*/  SHFL.IDX PT, R0, R96, RZ, 0x1f ;  /* 0x00001fff60007589 */ /* 0x000f2200000e0000 */
[----:B------:R-:W-:Y:S01]  /*0ac0*/  NOP ;  /* 0x0000000000007918 */ /* 0x000fe20000000000 */
[----:B----4-:R-:W-:-:S13]  /*0ad0*/  ISETP.NE.AND P0, PT, R0, 0x4, PT ;  /* 0x000000040000780c */ /* 0x010fda0003f05270 */
[----:B------:R-:W-:Y:S05]  /*0ae0*/  @P0 BRA `(.L_x_13) ;  /* 0x0000000000480947 */ /* 0x000fea0003800000 */
[----:B---3--:R-:W-:Y:S01]  /*0af0*/  UMOV UR9, 0x1e0 ;  /* 0x000001e000097882 */ /* 0x008fe20000000000 */
[----:B--2---:R-:W-:Y:S01]  /*0b00*/  UMOV UR8, 0x400 ;  /* 0x0000040000087882 */ /* 0x004fe20000000000 */
[----:B------:R-:W-:Y:S01]  /*0b10*/  USEL UR9, UR9, 0x1a0, UP5 ;  /* 0x000001a009097887 */ /* 0x000fe2000a800000 */
        /* <DEDUP_REMOVED lines=9> */
[----:B------:R-:W2:Y:S02]  /*0bb0*/  FENCE.VIEW.ASYNC.S ;  /* 0x00000000000073c6 */ /* 0x000ea40000000000 */
[----:B--2---:R4:W2:Y:S08]  /*0bc0*/  SYNCS.EXCH.64 URZ, [UR8+0x150], UR12 ;  /* 0x0001500c08ff75b2 */ /* 0x0048b00008000100 */
[----:B------:R4:W3:Y:S01]  /*0bd0*/  SYNCS.EXCH.64 URZ, [UR8+0x160], UR14 ;  /* 0x0001600e08ff75b2 */ /* 0x0008e20008000100 */
[----:B------:R4:W1:Y:S01]  /*0be0*/  SYNCS.EXCH.64 URZ, [UR8+0x158], UR12 ;  /* 0x0001580c08ff75b2 */ /* 0x0008620008000100 */
[----:B------:R4:W1:Y:S02]  /*0bf0*/  SYNCS.EXCH.64 URZ, [UR8+0x168], UR14 ;  /* 0x0001680e08ff75b2 */ /* 0x0008640008000100 */
[----:B----4-:R-:W-:Y:S01]  /*0c00*/  NOP ;  /* 0x0000000000007918 */ /* 0x010fe20000000000 */
.L_x_13:
[----:B------:R-:W4:Y:S01]  /*0c10*/  SHFL.IDX PT, R0, R96, RZ, 0x1f ;  /* 0x00001fff60007589 */ /* 0x000f2200000e0000 */
[----:B------:R-:W-:Y:S01]  /*0c20*/  NOP ;  /* 0x0000000000007918 */ /* 0x000fe20000000000 */
[----:B----4-:R-:W-:-:S13]  /*0c30*/  ISETP.NE.AND P0, PT, R0, 0x5, PT ;  /* 0x000000050000780c */ /* 0x010fda0003f05270 */
[----:B------:R-:W-:Y:S05]  /*0c40*/  @P0 BRA `(.L_x_14) ;  /* 0x0000000000540947 */ /* 0x000fea0003800000 */
[----:B---3--:R-:W-:Y:S01]  /*0c50*/  UMOV UR9, 0x400 ;  /* 0x0000040000097882 */ /* 0x008fe20000000000 */
[----:B--2---:R-:W-:Y:S01]  /*0c60*/  UMOV UR8, 0x1 ;  /* 0x0000000100087882 */ /* 0x004fe20000000000 */
        /* <DEDUP_REMOVED lines=13> */
[----:B------:R4:W1:Y:S01]  /*0d40*/  SYNCS.EXCH.64 URZ, [UR9+0x198], UR14 ;  /* 0x0001980e09ff75b2 */ /* 0x0008620008000100 */
[----:B------:R4:W1:Y:S01]  /*0d50*/  SYNCS.EXCH.64 URZ, [UR9+0x180], UR12 ;  /* 0x0001800c09ff75b2 */ /* 0x0008620008000100 */
[----:B------:R4:W1:Y:S01]  /*0d60*/  SYNCS.EXCH.64 URZ, [UR9+0x1a0], UR14 ;  /* 0x0001a00e09ff75b2 */ /* 0x0008620008000100 */
[----:B------:R4:W1:Y:S01]  /*0d70*/  SYNCS.EXCH.64 URZ, [UR9+0x188], UR12 ;  /* 0x0001880c09ff75b2 */ /* 0x0008620008000100 */
[----:B------:R4:W1:Y:S02]  /*0d80*/  SYNCS.EXCH.64 URZ, [UR9+0x1a8], UR14 ;  /* 0x0001a80e09ff75b2 */ /* 0x0008640008000100 */
[----:B----4-:R-:W-:Y:S01]  /*0d90*/  NOP ;  /* 0x0000000000007918 */ /* 0x010fe20000000000 */
.L_x_14:
[----:B------:R-:W4:Y:S01]  /*0da0*/  SHFL.IDX PT, R0, R96, RZ, 0x1f ;  /* 0x00001fff60007589 */ /* 0x000f2200000e0000 */
[----:B------:R-:W-:Y:S01]  /*0db0*/  ISETP.NE.OR P1, PT, RZ, UR10, !P1 ;  /* 0x0000000aff007c0c */ /* 0x000fe2000cf25670 */
[----:B------:R-:W-:Y:S01]  /*0dc0*/  NOP ;  /* 0x0000000000007918 */ /* 0x000fe20000000000 */
[----:B----4-:R-:W-:-:S13]  /*0dd0*/  ISETP.NE.AND P0, PT, R0, 0x3, PT ;  /* 0x000000030000780c */ /* 0x010fda0003f05270 */
[----:B------:R-:W-:Y:S05]  /*0de0*/  @P0 BRA `(.L_x_15) ;  /* 0x0000000000340947 */ /* 0x000fea0003800000 */
[----:B--2---:R-:W-:Y:S01]  /*0df0*/  UMOV UR8, 0x400 ;  /* 0x0000040000087882 */ /* 0x004fe20000000000 */
[----:B------:R-:W-:Y:S01]  /*0e00*/  UMOV UR7, 0x20 ;  /* 0x0000002000077882 */ /* 0x000fe20000000000 */
[----:B------:R-:W-:Y:S02]  /*0e10*/  ULEA UR8, UR37, UR8, 0x18 ;  /* 0x0000000825087291 */ /* 0x000fe4000f8ec0ff */
[----:B---3--:R-:W-:-:S04]  /*0e20*/  UIADD3 UR12, UPT, UPT, -UR7, 0x100000, URZ ;  /* 0x00100000070c7890 */ /* 0x008fc8000fffe1ff */
[----:B------:R-:W-:Y:S02]  /*0e30*/  USHF.L.U32 UR13, UR12, 0xb, URZ ;  /* 0x0000000b0c0d7899 */ /* 0x000fe400080006ff */
[----:B------:R-:W-:Y:S01]  /*0e40*/  USHF.L.U32 UR12, UR12, 0x1, URZ ;  /* 0x000000010c0c7899 */ /* 0x000fe200080006ff */
[----:B------:R-:W-:Y:S01]  /*0e50*/  ELECT P0, URZ, PT ;  /* 0x0000000000ff782f */ /* 0x000fe20003800000 */
[----:B------:R-:W2:Y:S10]  /*0e60*/  FENCE.VIEW.ASYNC.S ;  /* 0x00000000000073c6 */ /* 0x000eb40000000000 */
[----:B--2---:R4:W2:Y:S01]  /*0e70*/  SYNCS.EXCH.64 URZ, [UR8+0x1b0], UR12 ;  /* 0x0001b00c08ff75b2 */ /* 0x0048a20008000100 */
[----:B------:R4:W3:Y:S01]  /*0e80*/  SYNCS.EXCH.64 URZ, [UR8+0x1c0], UR12 ;  /* 0x0001c00c08ff75b2 */ /* 0x0008e20008000100 */
[----:B------:R4:W1:Y:S01]  /*0e90*/  SYNCS.EXCH.64 URZ, [UR8+0x1b8], UR12 ;  /* 0x0001b80c08ff75b2 */ /* 0x0008620008000100 */
[----:B------:R4:W1:Y:S02]  /*0ea0*/  SYNCS.EXCH.64 URZ, [UR8+0x1c8], UR12 ;  /* 0x0001c80c08ff75b2 */ /* 0x0008640008000100 */
[----:B----4-:R-:W-:Y:S01]  /*0eb0*/  NOP ;  /* 0x0000000000007918 */ /* 0x010fe20000000000 */
.L_x_15:
[----:B------:R-:W-:Y:S01]  /*0ec0*/  VOTEU.ALL UP1, P1 ;  /* 0x0000000000ff7886 */ /* 0x000fe20000820000 */
[----:B--2---:R-:W2:Y:S01]  /*0ed0*/  LDCU UR8, c[0x0][0x36c] ;  /* 0x00006d80ff0877ac */ /* 0x004ea20008000800 */
[----:B------:R-:W-:Y:S01]  /*0ee0*/  NOP ;  /* 0x0000000000007918 */ /* 0x000fe20000000000 */
[----:B------:R-:W-:Y:S01]  /*0ef0*/  LOP3.LUT R10, R105, 0x1f, RZ, 0xc0, !PT ;  /* 0x0000001f690a7812 */ /* 0x000fe200078ec0ff */
[----:B---3--:R-:W-:Y:S01]  /*0f00*/  UMOV UR12, 0x20 ;  /* 0x00000020000c7882 */ /* 0x008fe20000000000 */
[----:B------:R-:W-:Y:S01]  /*0f10*/  @!UP1 UMOV UR7, 0x400 ;  /* 0x0000040000079882 */ /* 0x000fe20000000000 */
[----:B------:R-:W-:-:S04]  /*0f20*/  @!UP1 UIADD3 UR12, UPT, UPT, -UR12, 0x100000, URZ ;  /* 0x001000000c0c9890 */ /* 0x000fc8000fffe1ff */
[----:B------:R-:W-:Y:S02]  /*0f30*/  @!UP1 USHF.L.U32 UR13, UR12, 0xb, URZ ;  /* 0x0000000b0c0d9899 */ /* 0x000fe400080006ff */
[----:B------:R-:W-:Y:S02]  /*0f40*/  @!UP1 USHF.L.U32 UR12, UR12, 0x1, URZ ;  /* 0x000000010c0c9899 */ /* 0x000fe400080006ff */
[----:B------:R-:W-:Y:S01]  /*0f50*/  @!UP1 ULEA UR7, UR37, UR7, 0x18 ;  /* 0x0000000725079291 */ /* 0x000fe2000f8ec0ff */
[----:B------:R-:W-:Y:S01]  /*0f60*/  VOTEU.ALL UP1, P1 ;  /* 0x0000000000ff7886 */ /* 0x000fe20000820000 */
[----:B------:R-:W-:Y:S01]  /*0f70*/  UISETP.NE.AND UP4, UPT, UR10, URZ, UPT ;  /* 0x000000ff0a00728c */ /* 0x000fe2000bf85270 */
[----:B------:R-:W3:Y:S09]  /*0f80*/  FENCE.VIEW.ASYNC.S ;  /* 0x00000000000073c6 */ /* 0x000ef20000000000 */
[----:B---3--:R3:W4:Y:S01]  /*0f90*/  @!UP1 SYNCS.EXCH.64 URZ, [UR7+0x1d0], UR12 ;  /* 0x0001d00c07ff95b2 */ /* 0x0087220008000100 */
[----:B--2---:R-:W-:-:S09]  /*0fa0*/  UISETP.EQ.U32.AND UP1, UPT, UR8, 0x1, UPT ;  /* 0x000000010800788c */ /* 0x004fd2000bf22070 */
[----:B------:R-:W-:Y:S05]  /*0fb0*/  BRA.U !UP1, `(.L_x_16) ;  /* 0x0000000109087547 */ /* 0x000fea000b800000 */
[----:B-1--4-:R-:W-:Y:S01]  /*0fc0*/  UCGABAR_ARV ;  /* 0x00000000000079c7 */ /* 0x012fe20008000000 */
[----:B------:R-:W-:Y:S05]  /*0fd0*/  BRA `(.L_x_17) ;  /* 0x0000000000047947 */ /* 0x000fea0003800000 */
.L_x_16:
[----:B-1--4-:R-:W-:Y:S01]  /*0fe0*/  NOP ;  /* 0x0000000000007918 */ /* 0x012fe20000000000 */
.L_x_17:
[----:B------:R-:W1:Y:S01]  /*0ff0*/  S2R R15, SR_CTAID.Y ;  /* 0x00000000000f7919 */ /* 0x000e620000002600 */
[----:B------:R-:W-:-:S05]  /*1000*/  CS2R.32 R91, SR_CgaSize ;  /* 0x00000000005b7805 */ /* 0x000fca0000008a00 */
[----:B------:R-:W-:-:S05]  /*1010*/  IMAD R91, R91, -0xa0, RZ ;  /* 0xffffff605b5b7824 */ /* 0x000fca00078e02ff */
[----:B---3--:R-:W-:-:S14]  /*1020*/  R2UR UR7, R91 ;  /* 0x000000005b0772ca */ /* 0x008fdc00000e0000 */
[----:B------:R-:W2:Y:S01]  /*1030*/  LDCU UR7, c[0x0][UR7+0x2b4] ;  /* 0x00005680070777ac */ /* 0x000ea20008000800 */
[----:B------:R-:W-:-:S05]  /*1040*/  CS2R.32 R0, SR_CgaSize ;  /* 0x0000000000007805 */ /* 0x000fca0000008a00 */
[----:B------:R-:W-:-:S06]  /*1050*/  IMAD R0, R0, -0xa0, RZ ;  /* 0xffffff6000007824 */ /* 0x000fcc00078e02ff */
[----:B------:R-:W3:Y:S01]  /*1060*/  LDC R0, c[0x0][R0+0x2a4] ;  /* 0x0000a90000007b82 */ /* 0x000ee20000000800 */
[----:B------:R-:W-:Y:S01]  /*1070*/  PRMT R8, RZ, 0x7610, R8 ;  /* 0x00007610ff087816 */ /* 0x000fe20000000008 */
[----:B------:R-:W4:Y:S01]  /*1080*/  S2R R9, SR_CTAID.X ;  /* 0x0000000000097919 */ /* 0x000f220000002500 */
[----:B------:R-:W-:-:S05]  /*1090*/  CS2R.32 R91, SR_CgaSize ;  /* 0x00000000005b7805 */ /* 0x000fca0000008a00 */
[----:B------:R-:W-:-:S05]  /*10a0*/  IMAD R91, R91, -0xa0, RZ ;  /* 0xffffff605b5b7824 */ /* 0x000fca00078e02ff */
[----:B------:R-:W-:-:S14]  /*10b0*/  R2UR UR8, R91 ;  /* 0x000000005b0872ca */ /* 0x000fdc00000e0000 */
[----:B------:R-:W3:Y:S01]  /*10c0*/  LDCU UR8, c[0x0][UR8+0x2b0] ;  /* 0x00005600080877ac */ /* 0x000ee20008000800 */
[----:B------:R-:W-:Y:S01]  /*10d0*/  UISETP.NE.AND UP2, UPT, UR10, 0x2, UPT ;  /* 0x000000020a00788c */ /* 0x000fe2000bf45270 */
[----:B------:R-:W2:Y:S01]  /*10e0*/  LDC R11, c[0x0][0xb24] ;  /* 0x0002c900ff0b7b82 */ /* 0x000ea20000000800 */
[----:B------:R-:W-:-:S05]  /*10f0*/  CS2R.32 R2, SR_CgaSize ;  /* 0x0000000000027805 */ /* 0x000fca0000008a00 */
[----:B------:R-:W-:-:S06]  /*1100*/  IMAD R2, R2, -0xa0, RZ ;  /* 0xffffff6002027824 */ /* 0x000fcc00078e02ff */
[----:B------:R-:W3:Y:S08]  /*1110*/  LDC R2, c[0x0][R2+0x2a0] ;  /* 0x0000a80002027b82 */ /* 0x000ef00000000800 */
[----:B------:R-:W3:Y:S01]  /*1120*/  LDC R40, c[0x0][0xb24] ;  /* 0x0002c900ff287b82 */ /* 0x000ee20000000800 */
[----:B-1----:R-:W-:-:S07]  /*1130*/  I2FP.F32.U32 R90, R15 ;  /* 0x0000000f005a7245 */ /* 0x002fce0000201000 */
[----:B------:R-:W1:Y:S01]  /*1140*/  S2UR UR36, SR_CTAID.Z ;  /* 0x00000000002479c3 */ /* 0x000e620000002700 */
[----:B--2---:R-:W-:Y:S01]  /*1150*/  ISETP.GE.AND P0, PT, R11, 0x1, PT ;  /* 0x000000010b00780c */ /* 0x004fe20003f06270 */
[----:B----4-:R-:W-:Y:S01]  /*1160*/  IMAD.MOV.U32 R14, RZ, RZ, R9 ;  /* 0x000000ffff0e7224 */ /* 0x010fe200078e0009 */
[----:B------:R-:W-:Y:S01]  /*1170*/  I2FP.F32.U32 R91, R9 ;  /* 0x00000009005b7245 */ /* 0x000fe20000201000 */
[----:B------:R-:W-:Y:S01]  /*1180*/  FMUL R90, R90, UR7 ;  /* 0x000000075a5a7c20 */ /* 0x000fe20008400000 */
[----:B------:R-:W2:Y:S03]  /*1190*/  LDCU UR7, c[0x0][0xb30] ;  /* 0x00016600ff0777ac */ /* 0x000ea60008000800 */
[----:B---3--:R-:W-:Y:S02]  /*11a0*/  FMUL R91, R91, UR8 ;  /* 0x000000085b5b7c20 */ /* 0x008fe40008400000 */
[----:B------:R-:W3:Y:S08]  /*11b0*/  F2I.U32.TRUNC.NTZ R90, R90 ;  /* 0x0000005a005a7305 */ /* 0x000ef0000020f000 */
[----:B------:R-:W4:Y:S01]  /*11c0*/  F2I.U32.TRUNC.NTZ R91, R91 ;  /* 0x0000005b005b7305 */ /* 0x000f22000020f000 */
[----:B--2---:R-:W-:Y:S01]  /*11d0*/  UISETP.NE.AND UP3, UPT, UR7, 0x1, UPT ;  /* 0x000000010700788c */ /* 0x004fe2000bf65270 */
[----:B---3--:R-:W-:-:S05]  /*11e0*/  IADD3 R90, PT, PT, -R90, RZ, RZ ;  /* 0x000000ff5a5a7210 */ /* 0x008fca0007ffe1ff */
[----:B------:R-:W-:Y:S01]  /*11f0*/  IMAD R90, R0, R90, R15 ;  /* 0x0000005a005a7224 */ /* 0x000fe200078e020f */
[----:B------:R-:W-:Y:S01]  /*1200*/  PRMT R0, RZ, 0x7610, R0 ;  /* 0x00007610ff007816 */ /* 0x000fe20000000000 */
[----:B----4-:R-:W-:-:S04]  /*1210*/  IMAD.MOV R91, RZ, RZ, -R91 ;  /* 0x000000ffff5b7224 */ /* 0x010fc800078e0a5b */
[----:B------:R-:W-:Y:S01]  /*1220*/  IMAD R91, R2, R91, R9 ;  /* 0x0000005b025b7224 */ /* 0x000fe200078e0209 */
[----:B-1----:R-:W-:Y:S06]  /*1230*/  BRA.U UP4, `(.L_x_18) ;  /* 0x0000000104247547 */ /* 0x002fec000b800000 */
[----:B------:R-:W-:Y:S01]  /*1240*/  ISETP.NE.AND P1, PT, R90, RZ, PT ;  /* 0x000000ff5a00720c */ /* 0x000fe20003f25270 */
[----:B------:R-:W-:Y:S01]  /*1250*/  IMAD.MOV.U32 R0, RZ, RZ, 0x3 ;  /* 0x00000003ff007424 */ /* 0x000fe200078e00ff */
[C---:B------:R-:W-:Y:S02]  /*1260*/  LOP3.LUT R2, R91.reuse, 0xfffffffe, RZ, 0xc0, !PT ;  /* 0xfffffffe5b027812 */ /* 0x040fe400078ec0ff */
[----:B------:R-:W-:Y:S02]  /*1270*/  ISETP.LT.U32.OR P1, PT, R91, 0x2, !P1 ;  /* 0x000000025b00780c */ /* 0x000fe40004f21470 */
[----:B------:R-:W-:Y:S02]  /*1280*/  SHF.L.U32 R0, R0, R2, RZ ;  /* 0x0000000200007219 */ /* 0x000fe400000006ff */
[----:B------:R-:W-:Y:S02]  /*1290*/  SEL R4, RZ, 0x1, !P1 ;  /* 0x00000001ff047807 */ /* 0x000fe40004800000 */
[----:B------:R-:W-:-:S05]  /*12a0*/  SEL R3, RZ, 0x2, !P1 ;  /* 0x00000002ff037807 */ /* 0x000fca0004800000 */
[----:B------:R-:W-:-:S05]  /*12b0*/  IMAD.IADD R3, R4, 0x1, R3 ;  /* 0x0000000104037824 */ /* 0x000fca00078e0203 */
[----:B------:R-:W-:Y:S02]  /*12c0*/  PRMT R8, R3, 0x7610, R8 ;  /* 0x0000761003087816 */ /* 0x000fe40000000008 */
.L_x_18:
[----:B------:R-:W-:Y:S05]  /*12d0*/  @!P0 BRA `(.L_x_19) ;  /* 0x0000000000b88947 */ /* 0x000fea0003800000 */
[----:B------:R-:W1:Y:S01]  /*12e0*/  LDC.64 R4, c[0x0][0xb18] ;  /* 0x0002c600ff047b82 */ /* 0x000e620000000a00 */
[----:B------:R-:W-:-:S07]  /*12f0*/  ISETP.NE.AND P0, PT, R11, 0x1, PT ;  /* 0x000000010b00780c */ /* 0x000fce0003f05270 */
[----:B------:R-:W2:Y:S08]  /*1300*/  LDC R14, c[0x0][0xb0c] ;  /* 0x0002c300ff0e7b82 */ /* 0x000eb00000000800 */
[----:B------:R-:W3:Y:S08]  /*1310*/  LDC R16, c[0x0][0x370] ;  /* 0x0000dc00ff107b82 */ /* 0x000ef00000000800 */
[----:B------:R-:W4:Y:S01]  /*1320*/  LDC R13, c[0x0][0x374] ;  /* 0x0000dd00ff0d7b82 */ /* 0x000f220000000800 */
[----:B-1----:R-:W-:-:S07]  /*1330*/  ISETP.NE.AND P1, PT, R4, 0x1, PT ;  /* 0x000000010400780c */ /* 0x002fce0003f25270 */
[----:B------:R-:W3:Y:S01]  /*1340*/  LDC.64 R6, c[0x0][0xb10] ;  /* 0x0002c400ff067b82 */ /* 0x000ee20000000a00 */
[----:B--2---:R-:W-:-:S07]  /*1350*/  ISETP.NE.AND P2, PT, R14, 0x1, PT ;  /* 0x000000010e00780c */ /* 0x004fce0003f45270 */
[----:B------:R-:W1:Y:S08]  /*1360*/  LDC R12, c[0x0][0xb20] ;  /* 0x0002c800ff0c7b82 */ /* 0x000e700000000800 */
[----:B------:R-:W2:Y:S01]  /*1370*/  LDC.64 R2, c[0x0][0xb28] ;  /* 0x0002ca00ff027b82 */ /* 0x000ea20000000a00 */
[----:B----4-:R-:W-:-:S04]  /*1380*/  IMAD.HI.U32 R17, R13, R5, RZ ;  /* 0x000000050d117227 */ /* 0x010fc800078e00ff */
[----:B------:R-:W-:-:S04]  /*1390*/  IMAD.HI.U32 R5, R15, R5, RZ ;  /* 0x000000050f057227 */ /* 0x000fc800078e00ff */
[----:B---3--:R-:W-:-:S05]  /*13a0*/  IMAD.HI.U32 R18, R16, R6, RZ ;  /* 0x0000000610127227 */ /* 0x008fca00078e00ff */
[-C--:B------:R-:W-:Y:S01]  /*13b0*/  @P2 SHF.R.U32.HI R16, RZ, R7.reuse, R18 ;  /* 0x00000007ff102219 */ /* 0x080fe20000011612 */
[----:B------:R-:W-:Y:S01]  /*13c0*/  IMAD.HI.U32 R18, R9, R6, RZ ;  /* 0x0000000609127227 */ /* 0x000fe200078e00ff */
[-C--:B-1----:R-:W-:Y:S02]  /*13d0*/  @P1 SHF.R.U32.HI R13, RZ, R12.reuse, R17 ;  /* 0x0000000cff0d1219 */ /* 0x082fe40000011611 */
[----:B------:R-:W-:Y:S02]  /*13e0*/  SHF.R.U32.HI R5, RZ, R12, R5 ;  /* 0x0000000cff057219 */ /* 0x000fe40000011605 */
[----:B------:R-:W-:Y:S02]  /*13f0*/  SHF.R.U32.HI R18, RZ, R7, R18 ;  /* 0x00000007ff127219 */ /* 0x000fe40000011612 */
[----:B------:R-:W-:Y:S01]  /*1400*/  SEL R5, R15, R5, !P1 ;  /* 0x000000050f057207 */ /* 0x000fe20004800000 */
[----:B--2---:R-:W-:Y:S01]  /*1410*/  IMAD.HI.U32 R17, R13, R2, RZ ;  /* 0x000000020d117227 */ /* 0x004fe200078e00ff */
[----:B------:R-:W-:-:S03]  /*1420*/  SEL R18, R9, R18, !P2 ;  /* 0x0000001209127207 */ /* 0x000fc60005000000 */
[----:B------:R-:W-:Y:S01]  /*1430*/  IMAD.HI.U32 R6, R16, R2, RZ ;  /* 0x0000000210067227 */ /* 0x000fe200078e00ff */
[----:B------:R-:W-:-:S04]  /*1440*/  @P0 SHF.R.U32.HI R13, RZ, R3, R17 ;  /* 0x00000003ff0d0219 */ /* 0x000fc80000011611 */
[----:B------:R-:W-:Y:S01]  /*1450*/  @P0 SHF.R.U32.HI R16, RZ, R3, R6 ;  /* 0x00000003ff100219 */ /* 0x000fe20000011606 */
[----:B------:R-:W-:-:S04]  /*1460*/  IMAD R13, R13, R11, RZ ;  /* 0x0000000b0d0d7224 */ /* 0x000fc800078e02ff */
[----:B------:R-:W-:Y:S01]  /*1470*/  IMAD R6, R16, R11, RZ ;  /* 0x0000000b10067224 */ /* 0x000fe200078e02ff */
[----:B------:R-:W-:-:S04]  /*1480*/  ISETP.GE.AND P1, PT, R5, R13, PT ;  /* 0x0000000d0500720c */ /* 0x000fc80003f26270 */
[----:B------:R-:W-:Y:S01]  /*1490*/  ISETP.GE.OR P1, PT, R18, R6, P1 ;  /* 0x000000061200720c */ /* 0x000fe20000f26670 */
[----:B------:R-:W-:-:S05]  /*14a0*/  IMAD.HI.U32 R6, R5, R2, RZ ;  /* 0x0000000205067227 */ /* 0x000fca00078e00ff */
[----:B------:R-:W-:-:S04]  /*14b0*/  SHF.R.U32.HI R6, RZ, R3, R6 ;  /* 0x00000003ff067219 */ /* 0x000fc80000011606 */
[----:B------:R-:W-:-:S03]  /*14c0*/  SEL R6, R5, R6, !P0 ;  /* 0x0000000605067207 */ /* 0x000fc60004000000 */
[----:B------:R-:W-:Y:S01]  /*14d0*/  @!P1 IMAD.HI.U32 R7, R18, R2, RZ ;  /* 0x0000000212079227 */ /* 0x000fe200078e00ff */
[----:B------:R-:W-:-:S04]  /*14e0*/  IADD3 R2, PT, PT, -R6, RZ, RZ ;  /* 0x000000ff06027210 */ /* 0x000fc80007ffe1ff */
[----:B------:R-:W-:Y:S01]  /*14f0*/  @!P1 SHF.R.U32.HI R3, RZ, R3, R7 ;  /* 0x00000003ff039219 */ /* 0x000fe20000011607 */
[----:B------:R-:W-:Y:S01]  /*1500*/  IMAD R2, R11, R2, R5 ;  /* 0x000000020b027224 */ /* 0x000fe200078e0205 */
[----:B------:R-:W-:Y:S02]  /*1510*/  IADD3 R7, PT, PT, -R5, RZ, RZ ;  /* 0x000000ff05077210 */ /* 0x000fe40007ffe1ff */
[----:B------:R-:W-:-:S03]  /*1520*/  @!P1 SEL R3, R18, R3, !P0 ;  /* 0x0000000312039207 */ /* 0x000fc60004000000 */
[----:B------:R-:W-:Y:S02]  /*1530*/  IMAD R7, R4, R7, R15 ;  /* 0x0000000704077224 */ /* 0x000fe400078e020f */
[--C-:B------:R-:W-:Y:S02]  /*1540*/  @!P1 IMAD.IADD R6, R6, 0x1, -R3.reuse ;  /* 0x0000000106069824 */ /* 0x100fe400078e0a03 */
[----:B------:R-:W-:Y:S01]  /*1550*/  @!P1 IMAD R3, R2, R16, R3 ;  /* 0x0000001002039224 */ /* 0x000fe200078e0203 */
[----:B------:R-:W-:Y:S01]  /*1560*/  IADD3 R2, PT, PT, -R18, RZ, RZ ;  /* 0x000000ff12027210 */ /* 0x000fe20007ffe1ff */
[----:B------:R-:W-:Y:S02]  /*1570*/  @!P1 IMAD R5, R6, R11, R18 ;  /* 0x0000000b06059224 */ /* 0x000fe400078e0212 */
[----:B------:R-:W-:Y:S02]  /*1580*/  @!P1 IMAD.MOV.U32 R18, RZ, RZ, R3 ;  /* 0x000000ffff129224 */ /* 0x000fe400078e0003 */
[----:B------:R-:W-:-:S02]  /*1590*/  IMAD R2, R14, R2, R9 ;  /* 0x000000020e027224 */ /* 0x000fc400078e0209 */
[----:B------:R-:W-:Y:S02]  /*15a0*/  IMAD R15, R5, R4, R7 ;  /* 0x00000004050f7224 */ /* 0x000fe400078e0207 */
[----:B------:R-:W-:Y:S02]  /*15b0*/  IMAD R14, R18, R14, R2 ;  /* 0x0000000e120e7224 */ /* 0x000fe400078e0202 */
.L_x_19:
[----:B------:R-:W-:Y:S05]  /*15c0*/  BRA.U UP3, `(.L_x_20) ;  /* 0x0000000103407547 */ /* 0x000fea000b800000 */
[----:B------:R-:W1:Y:S08]  /*15d0*/  LDC.64 R4, c[0x0][0xb10] ;  /* 0x0002c400ff047b82 */ /* 0x000e700000000a00 */
[----:B------:R-:W2:Y:S08]  /*15e0*/  LDC.64 R2, c[0x0][0xb18] ;  /* 0x0002c600ff027b82 */ /* 0x000eb00000000a00 */
[----:B------:R-:W3:Y:S08]  /*15f0*/  LDC R6, c[0x0][0xb20] ;  /* 0x0002c800ff067b82 */ /* 0x000ef00000000800 */
[----:B------:R-:W4:Y:S01]  /*1600*/  LDC R7, c[0x0][0xb0c] ;  /* 0x0002c300ff077b82 */ /* 0x000f220000000800 */
[----:B-1----:R-:W-:-:S05]  /*1610*/  IMAD.HI.U32 R4, R14, R4, RZ ;  /* 0x000000040e047227 */ /* 0x002fca00078e00ff */
[----:B------:R-:W-:Y:S01]  /*1620*/  SHF.R.U32.HI R4, RZ, R5, R4 ;  /* 0x00000005ff047219 */ /* 0x000fe20000011604 */
[----:B--2---:R-:W-:Y:S01]  /*1630*/  IMAD.HI.U32 R3, R15, R3, RZ ;  /* 0x000000030f037227 */ /* 0x004fe200078e00ff */
[----:B------:R-:W-:-:S04]  /*1640*/  ISETP.NE.AND P0, PT, R2, 0x1, PT ;  /* 0x000000010200780c */ /* 0x000fc80003f05270 */
[----:B---3--:R-:W-:-:S04]  /*1650*/  SHF.R.U32.HI R3, RZ, R6, R3 ;  /* 0x00000006ff037219 */ /* 0x008fc80000011603 */
[----:B------:R-:W-:Y:S02]  /*1660*/  SEL R3, R15, R3, !P0 ;  /* 0x000000030f037207 */ /* 0x000fe40004000000 */
[----:B----4-:R-:W-:-:S04]  /*1670*/  ISETP.NE.AND P1, PT, R7, 0x1, PT ;  /* 0x000000010700780c */ /* 0x010fc80003f25270 */
[----:B------:R-:W-:-:S05]  /*1680*/  SEL R5, R14, R4, !P1 ;  /* 0x000000040e057207 */ /* 0x000fca0004800000 */
[----:B------:R-:W-:Y:S02]  /*1690*/  IMAD.IADD R4, R3, 0x1, -R5 ;  /* 0x0000000103047824 */ /* 0x000fe400078e0a05 */
[----:B------:R-:W-:Y:S02]  /*16a0*/  IMAD.IADD R3, R5, 0x1, -R3 ;  /* 0x0000000105037824 */ /* 0x000fe400078e0a03 */
[----:B------:R-:W-:Y:S02]  /*16b0*/  IMAD R14, R4, R7, R14 ;  /* 0x00000007040e7224 */ /* 0x000fe400078e020e */
[----:B------:R-:W-:Y:S02]  /*16c0*/  IMAD R15, R3, R2, R15 ;  /* 0x00000002030f7224 */ /* 0x000fe400078e020f */
.L_x_20:
[----:B------:R-:W-:Y:S05]  /*16d0*/  BRA.U !UP1, `(.L_x_21) ;  /* 0x00000001090c7547 */ /* 0x000fea000b800000 */
[----:B------:R-:W-:Y:S01]  /*16e0*/  UCGABAR_WAIT ;  /* 0x0000000000007dc7 */ /* 0x000fe20008000000 */
[----:B------:R-:W-:Y:S01]  /*16f0*/  CCTL.IVALL ;  /* 0x00000000ff00798f */ /* 0x000fe20002000000 */
[----:B------:R-:W-:Y:S05]  /*1700*/  BRA `(.L_x_22) ;  /* 0x0000000000047947 */ /* 0x000fea0003800000 */
.L_x_21:
[----:B------:R-:W-:Y:S06]  /*1710*/  BAR.SYNC.DEFER_BLOCKING 0x0 ;  /* 0x0000000000007b1d */ /* 0x000fec0000010000 */
.L_x_22:
[----:B------:R-:W-:Y:S05]  /*1720*/  BRA.U UP2, `(.L_x_23) ;  /* 0x0000001902647547 */ /* 0x000fea000b800000 */
[----:B------:R-:W1:Y:S01]  /*1730*/  LDCU UR4, c[0x0][0x38c] ;  /* 0x00007180ff0477ac */ /* 0x000e620008000800 */
[----:B------:R-:W2:Y:S01]  /*1740*/  LDC R8, c[0x0][0x370] ;  /* 0x0000dc00ff087b82 */ /* 0x000ea20000000800 */
[C---:B------:R-:W-:Y:S01]  /*1750*/  IMAD.SHL.U32 R19, R9.reuse, 0x80, RZ ;  /* 0x0000008009137824 */ /* 0x040fe200078e00ff */
[----:B------:R-:W-:Y:S01]  /*1760*/  PLOP3.LUT P1, PT, PT, PT, UP5, 0x80, 0x8 ;  /* 0x000000000008781c */ /* 0x000fe20003f2f058 */
[----:B------:R-:W-:Y:S01]  /*1770*/  UISETP.NE.AND UP1, UPT, UR10, URZ, UPT ;  /* 0x000000ff0a00728c */ /* 0x000fe2000bf25270 */
[----:B------:R-:W-:Y:S01]  /*1780*/  ISETP.NE.AND P4, PT, R10, RZ, P5 ;  /* 0x000000ff0a00720c */ /* 0x000fe20002f85270 */
[----:B------:R-:W-:Y:S01]  /*1790*/  IMAD.SHL.U32 R18, R9, 0x40, RZ ;  /* 0x0000004009127824 */ /* 0x000fe200078e00ff */
[----:B------:R-:W-:Y:S01]  /*17a0*/  PLOP3.LUT P1, PT, P1, PT, PT, 0x8, 0x80 ;  /* 0x000000000080781c */ /* 0x000fe20000f2e170 */
[----:B------:R-:W-:Y:S01]  /*17b0*/  IMAD.MOV.U32 R17, RZ, RZ, 0x1 ;  /* 0x00000001ff117424 */ /* 0x000fe200078e00ff */
[----:B------:R-:W3:Y:S01]  /*17c0*/  LDC R0, c[0x0][0x374] ;  /* 0x0000dd00ff007b82 */ /* 0x000ee20000000800 */
[----:B------:R-:W-:Y:S01]  /*17d0*/  IMAD.MOV.U32 R16, RZ, RZ, RZ ;  /* 0x000000ffff107224 */ /* 0x000fe200078e00ff */
[----:B------:R-:W-:Y:S01]  /*17e0*/  CS2R R12, SRZ ;  /* 0x00000000000c7805 */ /* 0x000fe2000001ff00 */
[----:B------:R-:W-:Y:S01]  /*17f0*/  IMAD.MOV.U32 R11, RZ, RZ, 0x1 ;  /* 0x00000001ff0b7424 */ /* 0x000fe200078e00ff */
[----:B------:R-:W-:Y:S01]  /*1800*/  LOP3.LUT R19, R19, 0x80, RZ, 0xc0, !PT ;  /* 0x0000008013137812 */ /* 0x000fe200078ec0ff */
[----:B------:R-:W4:Y:S01]  /*1810*/  LDCU.64 UR14, c[0x0][0x348] ;  /* 0x00006900ff0e77ac */ /* 0x000f220008000a00 */
[----:B-1----:R-:W-:-:S02]  /*1820*/  UIADD3 UR5, UPT, UPT, UR4, 0x1f, URZ ;  /* 0x0000001f04057890 */ /* 0x002fc4000fffe0ff */
[----:B------:R-:W-:Y:S02]  /*1830*/  USEL UR22, UR6, 0x2, UP1 ;  /* 0x0000000206167887 */ /* 0x000fe40008800000 */
[----:B------:R-:W-:Y:S01]  /*1840*/  USHF.R.S32.HI UR7, URZ, 0x1f, UR5 ;  /* 0x0000001fff077899 */ /* 0x000fe20008011405 */
[----:B------:R-:W-:-:S03]  /*1850*/  UMOV UR23, URZ ;  /* 0x000000ff00177c82 */ /* 0x000fc60008000000 */
[----:B------:R-:W-:Y:S02]  /*1860*/  ULEA.HI UR7, UR7, UR5, URZ, 0x5 ;  /* 0x0000000507077291 */ /* 0x000fe4000f8f28ff */
[----:B------:R-:W-:Y:S02]  /*1870*/  UIADD3 UR5, UPT, UPT, UR4, -0x1, URZ ;  /* 0xffffffff04057890 */ /* 0x000fe4000fffe0ff */
[----:B------:R-:W-:Y:S02]  /*1880*/  USHF.R.S32.HI UR7, URZ, 0x5, UR7 ;  /* 0x00000005ff077899 */ /* 0x000fe40008011407 */
[----:B------:R-:W-:Y:S02]  /*1890*/  UISETP.GE.U32.AND UP2, UPT, UR5, -0x3f, UPT ;  /* 0xffffffc10500788c */ /* 0x000fe4000bf46070 */
[----:B------:R-:W-:Y:S02]  /*18a0*/  UISETP.LT.U32.AND UP0, UPT, UR7, 0x10, UPT ;  /* 0x000000100700788c */ /* 0x000fe4000bf01070 */
[----:B------:R-:W-:-:S02]  /*18b0*/  UIADD3 UR4, UPT, UPT, UR4, 0x3e, URZ ;  /* 0x0000003e04047890 */ /* 0x000fc4000fffe0ff */
[----:B------:R-:W-:-:S04]  /*18c0*/  USEL UR5, UR7, 0x10, UP0 ;  /* 0x0000001007057887 */ /* 0x000fc80008000000 */
[----:B------:R-:W-:Y:S02]  /*18d0*/  UIADD3 UR21, UPT, UPT, UR5, -0x1, URZ ;  /* 0xffffffff05157890 */ /* 0x000fe4000fffe0ff */
[----:B------:R-:W-:Y:S02]  /*18e0*/  @UP2 UIADD3 UR21, UPT, UPT, UR5, URZ, URZ ;  /* 0x000000ff05152290 */ /* 0x000fe4000fffe0ff */
[----:B------:R-:W-:Y:S02]  /*18f0*/  UIADD3 UR24, UPT, UPT, UR7, -UR5, URZ ;  /* 0x8000000507187290 */ /* 0x000fe4000fffe0ff */
[----:B------:R-:W-:Y:S02]  /*1900*/  UIADD3 UR13, UPT, UPT, UR21, 0x1, URZ ;  /* 0x00000001150d7890 */ /* 0x000fe4000fffe0ff */
[----:B--2-4-:R-:W-:-:S12]  /*1910*/  UIADD3 UR21, UPT, UPT, -UR21, URZ, URZ ;  /* 0x000000ff15157290 */ /* 0x014fd8000fffe1ff */
.L_x_43:
[----:B------:R-:W-:Y:S01]  /*1920*/  UISETP.NE.AND UP0, UPT, UR37, URZ, UPT ;  /* 0x000000ff2500728c */ /* 0x000fe2000bf05270 */
[----:B------:R-:W1:Y:S08]  /*1930*/  S2UR UR37, SR_CgaCtaId ;  /* 0x00000000002579c3 */ /* 0x000e700000008800 */
[----:B------:R-:W-:Y:S05]  /*1940*/  BRA.U UP0, `(.L_x_24) ;  /* 0x0000000100347547 */ /* 0x000fea000b800000 */
[----:B------:R-:W2:Y:S01]  /*1950*/  S2R R2, SR_CgaCtaId ;  /* 0x0000000000027919 */ /* 0x000ea20000008800 */
[----:B------:R-:W-:-:S04]  /*1960*/  MOV R3, 0x400 ;  /* 0x0000040000037802 */ /* 0x000fc80000000f00 */
[----:B--2---:R-:W-:Y:S02]  /*1970*/  LEA R2, R2, R3, 0x18 ;  /* 0x0000000302027211 */ /* 0x004fe400078ec0ff */
[----:B------:R-:W-:-:S03]  /*1980*/  SHF.L.U32 R3, R11, 0x1f, RZ ;  /* 0x0000001f0b037819 */ /* 0x000fc600000006ff */
[----:B------:R-:W-:-:S04]  /*1990*/  IMAD R2, R12, 0x8, R2 ;  /* 0x000000080c027824 */ /* 0x000fc800078e0202 */
[----:B------:R-:W2:Y:S02]  /*19a0*/  SYNCS.PHASECHK.TRANS64.TRYWAIT P0, [R2+URZ+0x1c0], R3 ;  /* 0x0001c003020075a7 */ /* 0x000ea400080011ff */
[----:B--2---:R-:W-:Y:S05]  /*19b0*/  @!P0 BRA `(.L_x_25) ;  /* 0x0000008400588947 */ /* 0x004fea0003800000 */
.L_x_162:
[----:B------:R-:W-:Y:S01]  /*19c0*/  VIADD R12, R12, 0x1 ;  /* 0x000000010c0c7836 */ /* 0x000fe20000000000 */
[----:B------:R2:W-:Y:S04]  /*19d0*/  SYNCS.ARRIVE.TRANS64.A1T0 RZ, [R2+URZ+0x1b0], RZ ;  /* 0x0001b0ff02ff79a7 */ /* 0x0005e800081000ff */
[----:B------:R-:W-:-:S04]  /*19e0*/  ISETP.NE.AND P0, PT, R12, 0x2, PT ;  /* 0x000000020c00780c */ /* 0x000fc80003f05270 */
[----:B------:R-:W-:Y:S02]  /*19f0*/  SEL R12, R12, RZ, P0 ;  /* 0x000000ff0c0c7207 */ /* 0x000fe40000000000 */
[----:B--2---:R-:W-:-:S04]  /*1a00*/  SEL R2, RZ, 0x1, P0 ;  /* 0x00000001ff027807 */ /* 0x004fc80000000000 */
[----:B------:R-:W-:-:S07]  /*1a10*/  LOP3.LUT R11, R11, R2, RZ, 0x3c, !PT ;  /* 0x000000020b0b7212 */ /* 0x000fce00078e3cff */
.L_x_24:
[----:B------:R-:W-:Y:S01]  /*1a20*/  UMOV UR6, 0x400 ;  /* 0x0000040000067882 */ /* 0x000fe20000000000 */
[----:B------:R-:W-:Y:S01]  /*1a30*/  SHF.L.U32 R2, R17, 0x1f, RZ ;  /* 0x0000001f11027819 */ /* 0x000fe200000006ff */
[----:B-1----:R-:W-:Y:S01]  /*1a40*/  ULEA UR6, UR37, UR6, 0x18 ;  /* 0x0000000625067291 */ /* 0x002fe2000f8ec0ff */
[----:B------:R-:W-:Y:S01]  /*1a50*/  R2UR UR35, R18 ;  /* 0x00000000122372ca */ /* 0x000fe200000e0000 */
[----:B------:R-:W-:Y:S01]  /*1a60*/  UISETP.GE.U32.AND UP0, UPT, UR4, 0x3f, UPT ;  /* 0x0000003f0400788c */ /* 0x000fe2000bf06070 */
[----:B------:R-:W-:Y:S01]  /*1a70*/  R2UR UR11, R19 ;  /* 0x00000000130b72ca */ /* 0x000fe200000e0000 */
[----:B------:R-:W-:Y:S01]  /*1a80*/  ULEA UR8, UR23, UR6, 0x3 ;  /* 0x0000000617087291 */ /* 0x000fe2000f8e18ff */
[----:B------:R-:W-:-:S08]  /*1a90*/  UMOV UR25, URZ ;  /* 0x000000ff00197c82 */ /* 0x000fd00008000000 */
[----:B------:R1:W2:Y:S01]  /*1aa0*/  SYNCS.PHASECHK.TRANS64.TRYWAIT P0, [UR8+0x80], R2 ;  /* 0x00008002ff0075a7 */ /* 0x0002a20008001108 */
[----:B------:R-:W-:-:S13]  /*1ab0*/  R2UR UR8, R15 ;  /* 0x000000000f0872ca */ /* 0x000fda00000e0000 */
[----:B------:R-:W-:Y:S01]  /*1ac0*/  ULEA UR11, UR8, UR11, 0x8 ;  /* 0x0000000b080b7291 */ /* 0x000fe2000f8e40ff */
[----:B-1----:R-:W-:-:S05]  /*1ad0*/  LEA.HI R2, R14, R14, RZ, 0x1 ;  /* 0x0000000e0e027211 */ /* 0x002fca00078f08ff */
[----:B------:R-:W-:-:S05]  /*1ae0*/  IMAD.SHL.U32 R2, R2, 0x40, RZ ;  /* 0x0000004002027824 */ /* 0x000fca00078e00ff */
[----:B------:R-:W-:-:S04]  /*1af0*/  LOP3.LUT R2, R2, 0xffffff80, RZ, 0xc0, !PT ;  /* 0xffffff8002027812 */ /* 0x000fc800078ec0ff */
[----:B------:R-:W-:-:S13]  /*1b00*/  R2UR UR9, R2 ;  /* 0x00000000020972ca */ /* 0x000fda00000e0000 */
[----:B------:R-:W-:Y:S01]  /*1b10*/  ULOP3.LUT UR35, UR9, 0x40, UR35, 0xf8, !UPT ;  /* 0x0000004009237892 */ /* 0x000fe2000f8ef823 */
[----:B------:R-:W-:Y:S11]  /*1b20*/  BRA.U !UP0, `(.L_x_26) ;  /* 0x0000000108c07547 */ /* 0x000ff6000b800000 */
[----:B------:R-:W-:Y:S01]  /*1b30*/  UMOV UR16, UR21 ;  /* 0x0000001500107c82 */ /* 0x000fe20008000000 */
[----:B------:R-:W-:Y:S01]  /*1b40*/  UMOV UR17, UR23 ;  /* 0x0000001700117c82 */ /* 0x000fe20008000000 */
[----:B------:R-:W-:-:S05]  /*1b50*/  UMOV UR34, URZ ;  /* 0x000000ff00227c82 */ /* 0x000fca0008000000 */
.L_x_32:
[----:B------:R-:W-:Y:S01]  /*1b60*/  ULEA UR33, UR17, UR6, 0x3 ;  /* 0x0000000611217291 */ /* 0x000fe2000f8e18ff */
[----:B------:R-:W-:Y:S01]  /*1b70*/  @P5 MOV R3, 0x6000 ;  /* 0x0000600000035802 */ /* 0x000fe20000000f00 */
[----:B-12-4-:R-:W-:Y:S10]  /*1b80*/  @P0 BRA `(.L_x_27) ;  /* 0x00000000000c0947 */ /* 0x016ff40003800000 */
[----:B------:R-:W-:-:S04]  /*1b90*/  SHF.L.U32 R4, R17, 0x1f, RZ ;  /* 0x0000001f11047819 */ /* 0x000fc800000006ff */
[----:B------:R-:W1:Y:S02]  /*1ba0*/  SYNCS.PHASECHK.TRANS64.TRYWAIT P0, [UR33+0x80], R4 ;  /* 0x00008004ff0075a7 */ /* 0x000e640008001121 */
[----:B-1----:R-:W-:Y:S05]  /*1bb0*/  @!P0 BRA `(.L_x_28) ;  /* 0x0000008000ec8947 */ /* 0x002fea0003800000 */
.L_x_27:
[----:B------:R2:W-:Y:S01]  /*1bc0*/  @P5 SYNCS.ARRIVE.TRANS64 RZ, [UR33], R3 ;  /* 0x00000003ffff59a7 */ /* 0x0005e20008000021 */
[----:B------:R-:W-:Y:S02]  /*1bd0*/  ULOP3.LUT UR8, UR22, 0x2, URZ, 0xfc, !UPT ;  /* 0x0000000216087892 */ /* 0x000fe4000f8efcff */
[----:B------:R-:W-:Y:S02]  /*1be0*/  UIADD3 UR16, UPT, UPT, UR16, 0x1, URZ ;  /* 0x0000000110107890 */ /* 0x000fe4000fffe0ff */
[----:B------:R-:W-:Y:S02]  /*1bf0*/  UISETP.NE.AND UP0, UPT, UR8, 0x2, UPT ;  /* 0x000000020800788c */ /* 0x000fe4000bf05270 */
[----:B------:R-:W-:-:S07]  /*1c00*/  UISETP.NE.AND UP2, UPT, UR16, 0x1, UPT ;  /* 0x000000011000788c */ /* 0x000fce000bf45270 */
[----:B------:R-:W-:Y:S05]  /*1c10*/  BRA.U UP0, `(.L_x_29) ;  /* 0x0000000100047547 */ /* 0x000fea000b800000 */
[----:B------:R-:W-:Y:S05]  /*1c20*/  BPT.TRAP 0x1 ;  /* 0x000000040000795c */ /* 0x000fea0000300000 */
.L_x_29:
[----:B------:R-:W-:Y:S04]  /*1c30*/  BSSY.RECONVERGENT B0, `(.L_x_30) ;  /* 0x0000003000007945 */ /* 0x000fe80003800200 */
[----:B------:R-:W-:Y:S05]  /*1c40*/  @!P4 BRA `(.L_x_31) ;  /* 0x000000000004c947 */ /* 0x000fea0003800000 */
[----:B------:R-:W-:Y:S05]  /*1c50*/  BPT.TRAP 0x1 ;  /* 0x000000040000795c */ /* 0x000fea0000300000 */
.L_x_31:
[----:B------:R-:W-:Y:S05]  /*1c60*/  BSYNC.RECONVERGENT B0 ;  /* 0x0000000000007941 */ /* 0x000fea0003800200 */
.L_x_30:
[----:B------:R-:W-:Y:S02]  /*1c70*/  UIADD3 UR23, UPT, UPT, UR17, 0x1, URZ ;  /* 0x0000000111177890 */ /* 0x000fe4000fffe0ff */
[----:B------:R-:W-:Y:S02]  /*1c80*/  ULEA UR32, UR17, UR6, 0xc ;  /* 0x0000000611207291 */ /* 0x000fe4000f8e60ff */
[----:B------:R-:W-:Y:S02]  /*1c90*/  UISETP.NE.AND UP0, UPT, UR23, 0x10, UPT ;  /* 0x000000101700788c */ /* 0x000fe4000bf05270 */
[----:B------:R-:W-:Y:S02]  /*1ca0*/  UIADD3 UR28, UP1, UPT, UR14, 0x80, URZ ;  /* 0x000000800e1c7890 */ /* 0x000fe4000ff3e0ff */
[----:B------:R-:W-:Y:S02]  /*1cb0*/  USEL UR9, URZ, 0x1, UP0 ;  /* 0x00000001ff097887 */ /* 0x000fe40008000000 */
[----:B------:R-:W-:-:S02]  /*1cc0*/  USEL UR23, UR23, URZ, UP0 ;  /* 0x000000ff17177287 */ /* 0x000fc40008000000 */
[----:B------:R-:W-:Y:S02]  /*1cd0*/  UIADD3 UR26, UP0, UPT, UR14, 0x180, URZ ;  /* 0x000001800e1a7890 */ /* 0x000fe4000ff1e0ff */
[----:B------:R-:W-:Y:S01]  /*1ce0*/  ULEA UR8, UR23, UR6, 0x3 ;  /* 0x0000000617087291 */ /* 0x000fe2000f8e18ff */
[----:B------:R-:W-:Y:S01]  /*1cf0*/  LOP3.LUT R17, R17, UR9, RZ, 0x3c, !PT ;  /* 0x0000000911117c12 */ /* 0x000fe2000f8e3cff */
[----:B------:R-:W-:Y:S02]  /*1d00*/  ULOP3.LUT UR33, UR33, 0xfefffff8, URZ, 0xc0, !UPT ;  /* 0xfefffff821217892 */ /* 0x000fe4000f8ec0ff */
[----:B------:R-:W-:Y:S01]  /*1d10*/  UIADD3.X UR29, UPT, UPT, URZ, UR15, URZ, UP1, !UPT ;  /* 0x0000000fff1d7290 */ /* 0x000fe20008ffe4ff */
[----:B-1----:R-:W-:Y:S01]  /*1d20*/  SHF.L.U32 R2, R17, 0x1f, RZ ;  /* 0x0000001f11027819 */ /* 0x002fe200000006ff */
[----:B------:R-:W-:Y:S02]  /*1d30*/  UIADD3 UR32, UPT, UPT, UR32, 0x8600, URZ ;  /* 0x0000860020207890 */ /* 0x000fe4000fffe0ff */
[----:B------:R-:W-:Y:S01]  /*1d40*/  UIADD3.X UR27, UPT, UPT, URZ, UR15, URZ, UP0, !UPT ;  /* 0x0000000fff1b7290 */ /* 0x000fe200087fe4ff */
[----:B------:R1:W4:Y:S01]  /*1d50*/  SYNCS.PHASECHK.TRANS64.TRYWAIT P0, [UR8+0x80], R2 ;  /* 0x00008002ff0075a7 */ /* 0x0003220008001108 */
[----:B------:R-:W-:Y:S01]  /*1d60*/  ULEA UR8, UR17, UR6, 0xd ;  /* 0x0000000611087291 */ /* 0x000fe2000f8e68ff */
[----:B------:R-:W-:Y:S01]  /*1d70*/  UMOV UR18, 0x0 ;  /* 0x0000000000127882 */ /* 0x000fe20000000000 */
[----:B------:R-:W-:-:S02]  /*1d80*/  UMOV UR19, 0x10000000 ;  /* 0x1000000000137882 */ /* 0x000fc40000000000 */
[----:B------:R-:W-:Y:S01]  /*1d90*/  UIADD3 UR8, UPT, UPT, UR8, 0x18600, URZ ;  /* 0x0001860008087890 */ /* 0x000fe2000fffe0ff */
[----:B------:R2:W-:Y:S01]  /*1da0*/  UTMALDG.3D.2CTA [UR32], [UR28], desc[UR18] ;  /* 0x000012201c0075b4 */ /* 0x0005e20008211000 */
[----:B------:R-:W-:Y:S01]  /*1db0*/  UMOV UR10, UR34 ;  /* 0x00000022000a7c82 */ /* 0x000fe20008000000 */
[----:B------:R-:W-:Y:S01]  /*1dc0*/  UMOV UR12, UR36 ;  /* 0x00000024000c7c82 */ /* 0x000fe20008000000 */
[----:B------:R-:W-:Y:S01]  /*1dd0*/  UMOV UR9, UR33 ;  /* 0x0000002100097c82 */ /* 0x000fe20008000000 */
[----:B------:R-:W-:Y:S01]  /*1de0*/  UMOV UR25, UR13 ;  /* 0x0000000d00197c82 */ /* 0x000fe20008000000 */
[----:B------:R-:W-:-:S03]  /*1df0*/  UMOV UR17, UR23 ;  /* 0x0000001700117c82 */ /* 0x000fc60008000000 */
[----:B------:R1:W-:Y:S01]  /*1e00*/  UTMALDG.3D.2CTA [UR8], [UR26], desc[UR18] ;  /* 0x000012081a0075b4 */ /* 0x0003e20008211000 */
[----:B--2---:R-:W-:Y:S01]  /*1e10*/  UIADD3 UR34, UPT, UPT, UR34, 0x20, URZ ;  /* 0x0000002022227890 */ /* 0x004fe2000fffe0ff */
[----:B------:R-:W-:Y:S11]  /*1e20*/  BRA.U UP2, `(.L_x_32) ;  /* 0xfffffffd024c7547 */ /* 0x000ff6000b83ffff */
.L_x_26:
[----:B-1----:R-:W-:Y:S01]  /*1e30*/  ULEA UR8, UR23, UR6, 0x3 ;  /* 0x0000000617087291 */ /* 0x002fe2000f8e18ff */
[----:B------:R-:W-:Y:S01]  /*1e40*/  SHF.L.U32 R2, R17, 0x1f, RZ ;  /* 0x0000001f11027819 */ /* 0x000fe200000006ff */
[----:B------:R-:W-:Y:S01]  /*1e50*/  @!P1 SYNCS.ARRIVE.TRANS64.A1T0 RZ, [UR6+0x148], RZ ;  /* 0x000148ffffff99a7 */ /* 0x000fe20008100006 */
[----:B------:R-:W-:-:S06]  /*1e60*/  UISETP.GT.AND UP0, UPT, UR7, UR5, UPT ;  /* 0x000000050700728c */ /* 0x000fcc000bf04270 */
[----:B--2-4-:R1:W2:Y:S03]  /*1e70*/  SYNCS.PHASECHK.TRANS64.TRYWAIT P0, [UR8+0x80], R2 ;  /* 0x00008002ff0075a7 */ /* 0x0142a60008001108 */
[----:B------:R-:W-:Y:S05]  /*1e80*/  BRA.U !UP0, `(.L_x_33) ;  /* 0x0000000108c07547 */ /* 0x000fea000b800000 */
[----:B------:R-:W-:Y:S01]  /*1e90*/  UIADD3 UR26, UPT, UPT, UR24, UR25, URZ ;  /* 0x00000019181a7290 */ /* 0x000fe2000fffe0ff */
[----:B------:R-:W-:-:S11]  /*1ea0*/  UMOV UR27, UR23 ;  /* 0x00000017001b7c82 */ /* 0x000fd60008000000 */
.L_x_39:
[----:B------:R-:W-:Y:S01]  /*1eb0*/  ULEA UR17, UR27, UR6, 0x3 ;  /* 0x000000061b117291 */ /* 0x000fe2000f8e18ff */
[----:B--2---:R-:W-:Y:S01]  /*1ec0*/  @P5 MOV R3, 0x6000 ;  /* 0x0000600000035802 */ /* 0x004fe20000000f00 */
[----:B-12---:R-:W-:Y:S10]  /*1ed0*/  @P0 BRA `(.L_x_34) ;  /* 0x00000000000c0947 */ /* 0x006ff40003800000 */
[----:B------:R-:W-:-:S04]  /*1ee0*/  SHF.L.U32 R4, R17, 0x1f, RZ ;  /* 0x0000001f11047819 */ /* 0x000fc800000006ff */
[----:B------:R-:W2:Y:S02]  /*1ef0*/  SYNCS.PHASECHK.TRANS64.TRYWAIT P0, [UR17+0x80], R4 ;  /* 0x00008004ff0075a7 */ /* 0x000ea40008001111 */
[----:B--2---:R-:W-:Y:S05]  /*1f00*/  @!P0 BRA `(.L_x_35) ;  /* 0x0000008000308947 */ /* 0x004fea0003800000 */
.L_x_34:
[----:B------:R2:W-:Y:S01]  /*1f10*/  @P5 SYNCS.ARRIVE.TRANS64 RZ, [UR17], R3 ;  /* 0x00000003ffff59a7 */ /* 0x0005e20008000011 */
[----:B------:R-:W-:-:S04]  /*1f20*/  ULOP3.LUT UR8, UR22, 0x2, URZ, 0xfc, !UPT ;  /* 0x0000000216087892 */ /* 0x000fc8000f8efcff */
[----:B------:R-:W-:-:S09]  /*1f30*/  UISETP.NE.AND UP0, UPT, UR8, 0x2, UPT ;  /* 0x000000020800788c */ /* 0x000fd2000bf05270 */
[----:B------:R-:W-:Y:S05]  /*1f40*/  BRA.U UP0, `(.L_x_36) ;  /* 0x0000000100047547 */ /* 0x000fea000b800000 */
[----:B------:R-:W-:Y:S05]  /*1f50*/  BPT.TRAP 0x1 ;  /* 0x000000040000795c */ /* 0x000fea0000300000 */
.L_x_36:
[----:B------:R-:W-:Y:S04]  /*1f60*/  BSSY.RECONVERGENT B0, `(.L_x_37) ;  /* 0x0000003000007945 */ /* 0x000fe80003800200 */
[----:B------:R-:W-:Y:S05]  /*1f70*/  @!P4 BRA `(.L_x_38) ;  /* 0x000000000004c947 */ /* 0x000fea0003800000 */
[----:B------:R-:W-:Y:S05]  /*1f80*/  BPT.TRAP 0x1 ;  /* 0x000000040000795c */ /* 0x000fea0000300000 */
.L_x_38:
[----:B------:R-:W-:Y:S05]  /*1f90*/  BSYNC.RECONVERGENT B0 ;  /* 0x0000000000007941 */ /* 0x000fea0003800200 */
.L_x_37:
        /* <DEDUP_REMOVED lines=9> */
[----:B------:R-:W-:Y:S02]  /*2030*/  USHF.L.U32 UR18, UR25, 0x5, URZ ;  /* 0x0000000519127899 */ /* 0x000fe400080006ff */
[----:B------:R-:W-:Y:S01]  /*2040*/  ULOP3.LUT UR17, UR17, 0xfefffff8, URZ, 0xc0, !UPT ;  /* 0xfefffff811117892 */ /* 0x000fe2000f8ec0ff */
[----:B-1----:R-:W-:Y:S01]  /*2050*/  SHF.L.U32 R2, R17, 0x1f, RZ ;  /* 0x0000001f11027819 */ /* 0x002fe200000006ff */
[----:B------:R-:W-:Y:S02]  /*2060*/  UIADD3 UR16, UPT, UPT, UR16, 0x8600, URZ ;  /* 0x0000860010107890 */ /* 0x000fe4000fffe0ff */
[----:B------:R-:W-:Y:S01]  /*2070*/  UIADD3.X UR33, UPT, UPT, URZ, UR15, URZ, UP1, !UPT ;  /* 0x0000000fff217290 */ /* 0x000fe20008ffe4ff */
[----:B------:R4:W1:Y:S01]  /*2080*/  SYNCS.PHASECHK.TRANS64.TRYWAIT P0, [UR8+0x80], R2 ;  /* 0x00008002ff0075a7 */ /* 0x0008620008001108 */
[----:B------:R-:W-:-:S02]  /*2090*/  ULEA UR8, UR27, UR6, 0xd ;  /* 0x000000061b087291 */ /* 0x000fc4000f8e68ff */
[----:B------:R-:W-:Y:S02]  /*20a0*/  UIADD3.X UR31, UPT, UPT, URZ, UR15, URZ, UP0, !UPT ;  /* 0x0000000fff1f7290 */ /* 0x000fe400087fe4ff */
[----:B------:R-:W-:Y:S01]  /*20b0*/  UIADD3 UR8, UPT, UPT, UR8, 0x18600, URZ ;  /* 0x0001860008087890 */ /* 0x000fe2000fffe0ff */
[----:B------:R-:W-:Y:S01]  /*20c0*/  UMOV UR28, 0x0 ;  /* 0x00000000001c7882 */ /* 0x000fe20000000000 */
[----:B------:R-:W-:Y:S01]  /*20d0*/  UMOV UR29, 0x10000000 ;  /* 0x10000000001d7882 */ /* 0x000fe20000000000 */
[----:B------:R-:W-:Y:S01]  /*20e0*/  UMOV UR19, UR35 ;  /* 0x0000002300137c82 */ /* 0x000fe20008000000 */
[----:B------:R-:W-:Y:S01]  /*20f0*/  UMOV UR20, UR36 ;  /* 0x0000002400147c82 */ /* 0x000fe20008000000 */
[----:B------:R-:W-:Y:S01]  /*2100*/  UMOV UR12, UR36 ;  /* 0x00000024000c7c82 */ /* 0x000fe20008000000 */
[----:B------:R-:W-:Y:S01]  /*2110*/  UMOV UR9, UR17 ;  /* 0x0000001100097c82 */ /* 0x000fe20008000000 */
[----:B------:R-:W-:Y:S01]  /*2120*/  UMOV UR10, UR18 ;  /* 0x00000012000a7c82 */ /* 0x000fe20008000000 */
[----:B------:R4:W-:Y:S01]  /*2130*/  UTMALDG.3D.2CTA [UR16], [UR32], desc[UR28] ;  /* 0x00001c10200075b4 */ /* 0x0009e20008211000 */
[----:B------:R-:W-:Y:S01]  /*2140*/  UIADD3 UR25, UPT, UPT, UR25, 0x1, URZ ;  /* 0x0000000119197890 */ /* 0x000fe2000fffe0ff */
[----:B------:R-:W-:-:S03]  /*2150*/  UMOV UR27, UR23 ;  /* 0x00000017001b7c82 */ /* 0x000fc60008000000 */
[----:B------:R-:W-:Y:S01]  /*2160*/  UISETP.NE.AND UP0, UPT, UR25, UR26, UPT ;  /* 0x0000001a1900728c */ /* 0x000fe2000bf05270 */
[----:B------:R4:W-:Y:S08]  /*2170*/  UTMALDG.3D.2CTA [UR8], [UR30], desc[UR28] ;  /* 0x00001c081e0075b4 */ /* 0x0009f00008211000 */
[----:B----4-:R-:W-:Y:S05]  /*2180*/  BRA.U UP0, `(.L_x_39) ;  /* 0xfffffffd00487547 */ /* 0x010fea000b83ffff */
.L_x_33:
[C---:B-1----:R-:W-:Y:S01]  /*2190*/  LEA R2, R16.reuse, UR6, 0x3 ;  /* 0x0000000610027c11 */ /* 0x042fe2000f8e18ff */
[----:B------:R-:W-:Y:S01]  /*21a0*/  NOP ;  /* 0x0000000000007918 */ /* 0x000fe20000000000 */
[----:B--2---:R-:W-:Y:S02]  /*21b0*/  SHF.L.U32 R3, R13, 0x1f, RZ ;  /* 0x0000001f0d037819 */ /* 0x004fe400000006ff */
[----:B------:R-:W-:Y:S02]  /*21c0*/  LEA R4, R16, UR6, 0x4 ;  /* 0x0000000610047c11 */ /* 0x000fe4000f8e20ff */
[----:B------:R-:W1:Y:S02]  /*21d0*/  SYNCS.PHASECHK.TRANS64.TRYWAIT P0, [R2+URZ+0x150], R3 ;  /* 0x00015003020075a7 */ /* 0x000e6400080011ff */
[----:B-1----:R-:W-:Y:S05]  /*21e0*/  @!P0 BRA `(.L_x_40) ;  /* 0x0000007c00908947 */ /* 0x002fea0003800000 */
.L_x_165:
[----:B------:R-:W2:Y:S01]  /*21f0*/  LDS.128 R4, [R4+0x1e0] ;  /* 0x0001e00004047984 */ /* 0x000ea20000000c00 */
[----:B------:R-:W-:Y:S01]  /*2200*/  ISETP.GE.AND P0, PT, R40, 0x1, PT ;  /* 0x000000012800780c */ /* 0x000fe20003f06270 */
[----:B-1----:R-:W-:Y:S01]  /*2210*/  VIADD R2, R2, 0x160 ;  /* 0x0000016002027836 */ /* 0x002fe20000000000 */
[----:B------:R-:W-:Y:S01]  /*2220*/  @!PT LDS RZ, [RZ] ;  /* 0x00000000fffff984 */ /* 0x000fe20000000800 */
[----:B------:R-:W-:Y:S01]  /*2230*/  @!PT LDS RZ, [RZ] ;  /* 0x00000000fffff984 */ /* 0x000fe20000000800 */
[----:B------:R-:W-:Y:S01]  /*2240*/  @!PT LDS RZ, [RZ] ;  /* 0x00000000fffff984 */ /* 0x000fe20000000800 */
[----:B------:R-:W-:Y:S01]  /*2250*/  @!PT LDS RZ, [RZ] ;  /* 0x00000000fffff984 */ /* 0x000fe20000000800 */
[----:B------:R1:W-:Y:S06]  /*2260*/  MEMBAR.ALL.CTA ;  /* 0x0000000000007992 */ /* 0x0003ec0000008000 */
[----:B-1----:R-:W1:Y:S01]  /*2270*/  FENCE.VIEW.ASYNC.S ;  /* 0x00000000000073c6 */ /* 0x002e620000000000 */
[----:B------:R-:W-:-:S04]  /*2280*/  PRMT R2, RZ, 0x654, R2 ;  /* 0x00000654ff027816 */ /* 0x000fc80000000002 */
[----:B-1----:R1:W-:Y:S01]  /*2290*/  SYNCS.ARRIVE.TRANS64.RED.A1T0 RZ, [R2+URZ], RZ ;  /* 0x000000ff02ff79a7 */ /* 0x0023e200081004ff */
[----:B--2---:R-:W-:-:S13]  /*22a0*/  LOP3.LUT P2, RZ, R6, 0x1, RZ, 0xc0, !PT ;  /* 0x0000000106ff7812 */ /* 0x004fda000784c0ff */
[----:B------:R-:W-:Y:S01]  /*22b0*/  @P2 SHF.R.U32.HI R3, RZ, 0x10, R5 ;  /* 0x00000010ff032819 */ /* 0x000fe20000011605 */
[----:B------:R-:W-:Y:S01]  /*22c0*/  VOTEU.ANY UP0, P2 ;  /* 0x0000000000ff7886 */ /* 0x000fe20001000100 */
[----:B------:R-:W-:Y:S02]  /*22d0*/  @P2 MOV R10, R4 ;  /* 0x00000004000a2202 */ /* 0x000fe40000000f00 */
[----:B------:R-:W-:Y:S02]  /*22e0*/  @P2 R2UR.BROADCAST UR8, R3 ;  /* 0x00000000030822ca */ /* 0x000fe400008e0000 */
[----:B------:R-:W-:-:S11]  /*22f0*/  @P2 LOP3.LUT R9, R5, 0xffff, RZ, 0xc0, !PT ;  /* 0x0000ffff05092812 */ /* 0x000fd600078ec0ff */
[----:B------:R-:W-:Y:S01]  /*2300*/  @UP0 UMOV UR36, UR8 ;  /* 0x0000000800240c82 */ /* 0x000fe20008000000 */
[----:B-1----:R-:W-:Y:S05]  /*2310*/  @!P0 BRA `(.L_x_41) ;  /* 0x0000000000b88947 */ /* 0x002fea0003800000 */
[----:B------:R-:W3:Y:S01]  /*2320*/  LDC.64 R4, c[0x0][0xb18] ;  /* 0x0002c600ff047b82 */ /* 0x000ee20000000a00 */
[----:B------:R-:W-:-:S07]  /*2330*/  ISETP.NE.AND P3, PT, R40, 0x1, PT ;  /* 0x000000012800780c */ /* 0x000fce0003f65270 */
[----:B------:R-:W1:Y:S08]  /*2340*/  LDC.64 R6, c[0x0][0xb10] ;  /* 0x0002c400ff067b82 */ /* 0x000e700000000a00 */
[----:B------:R-:W2:Y:S08]  /*2350*/  LDC R14, c[0x0][0xb20] ;  /* 0x0002c800ff0e7b82 */ /* 0x000eb00000000800 */
[----:B------:R-:W4:Y:S01]  /*2360*/  LDC R15, c[0x0][0xb0c] ;  /* 0x0002c300ff0f7b82 */ /* 0x000f220000000800 */
[----:B---3--:R-:W-:Y:S01]  /*2370*/  IMAD.HI.U32 R21, R0, R5, RZ ;  /* 0x0000000500157227 */ /* 0x008fe200078e00ff */
[----:B------:R-:W-:-:S03]  /*2380*/  ISETP.NE.AND P0, PT, R4, 0x1, PT ;  /* 0x000000010400780c */ /* 0x000fc60003f05270 */
[----:B------:R-:W-:-:S03]  /*2390*/  IMAD.HI.U32 R5, R9, R5, RZ ;  /* 0x0000000509057227 */ /* 0x000fc600078e00ff */
[----:B------:R-:W3:Y:S01]  /*23a0*/  LDC.64 R2, c[0x0][0xb28] ;  /* 0x0002ca00ff027b82 */ /* 0x000ee20000000a00 */
[----:B-1----:R-:W-:-:S04]  /*23b0*/  IMAD.HI.U32 R22, R8, R6, RZ ;  /* 0x0000000608167227 */ /* 0x002fc800078e00ff */
[----:B------:R-:W-:Y:S01]  /*23c0*/  IMAD.HI.U32 R23, R10, R6, RZ ;  /* 0x000000060a177227 */ /* 0x000fe200078e00ff */
[----:B------:R-:W-:Y:S02]  /*23d0*/  SHF.R.U32.HI R22, RZ, R7, R22 ;  /* 0x00000007ff167219 */ /* 0x000fe40000011616 */
[-C--:B--2---:R-:W-:Y:S02]  /*23e0*/  SHF.R.U32.HI R21, RZ, R14.reuse, R21 ;  /* 0x0000000eff157219 */ /* 0x084fe40000011615 */
[----:B------:R-:W-:Y:S02]  /*23f0*/  SHF.R.U32.HI R5, RZ, R14, R5 ;  /* 0x0000000eff057219 */ /* 0x000fe40000011605 */
[----:B------:R-:W-:Y:S02]  /*2400*/  SEL R21, R0, R21, !P0 ;  /* 0x0000001500157207 */ /* 0x000fe40004000000 */
[----:B------:R-:W-:Y:S02]  /*2410*/  SHF.R.U32.HI R23, RZ, R7, R23 ;  /* 0x00000007ff177219 */ /* 0x000fe40000011617 */
[----:B----4-:R-:W-:-:S02]  /*2420*/  ISETP.NE.AND P1, PT, R15, 0x1, PT ;  /* 0x000000010f00780c */ /* 0x010fc40003f25270 */
[----:B------:R-:W-:Y:S02]  /*2430*/  SEL R5, R9, R5, !P0 ;  /* 0x0000000509057207 */ /* 0x000fe40004000000 */
[----:B------:R-:W-:Y:S02]  /*2440*/  SEL R22, R8, R22, !P1 ;  /* 0x0000001608167207 */ /* 0x000fe40004800000 */
[----:B------:R-:W-:Y:S01]  /*2450*/  SEL R23, R10, R23, !P1 ;  /* 0x000000170a177207 */ /* 0x000fe20004800000 */
[----:B---3--:R-:W-:-:S04]  /*2460*/  IMAD.HI.U32 R20, R21, R2, RZ ;  /* 0x0000000215147227 */ /* 0x008fc800078e00ff */
        /* <DEDUP_REMOVED lines=10> */
[----:B------:R-:W-:-:S04]  /*2510*/  @!P0 IMAD.HI.U32 R7, R23, R2, RZ ;  /* 0x0000000217078227 */ /* 0x000fc800078e00ff */
[----:B------:R-:W-:Y:S01]  /*2520*/  IMAD.MOV R2, RZ, RZ, -R6 ;  /* 0x000000ffff027224 */ /* 0x000fe200078e0a06 */
[----:B------:R-:W-:Y:S02]  /*2530*/  @!P0 SHF.R.U32.HI R3, RZ, R3, R7 ;  /* 0x00000003ff038219 */ /* 0x000fe40000011607 */
[----:B------:R-:W-:Y:S01]  /*2540*/  IADD3 R7, PT, PT, -R5, RZ, RZ ;  /* 0x000000ff05077210 */ /* 0x000fe20007ffe1ff */
[----:B------:R-:W-:Y:S01]  /*2550*/  IMAD R2, R40, R2, R5 ;  /* 0x0000000228027224 */ /* 0x000fe200078e0205 */
        /* <DEDUP_REMOVED lines=10> */
.L_x_41:
[----:B------:R-:W1:Y:S02]  /*2600*/  LDCU UR8, c[0x0][0xb30] ;  /* 0x00016600ff0877ac */ /* 0x000e640008000800 */
[----:B-1----:R-:W-:-:S09]  /*2610*/  UISETP.NE.AND UP0, UPT, UR8, 0x1, UPT ;  /* 0x000000010800788c */ /* 0x002fd2000bf05270 */
[----:B------:R-:W-:Y:S05]  /*2620*/  BRA.U UP0, `(.L_x_42) ;  /* 0x0000000100407547 */ /* 0x000fea000b800000 */
[----:B------:R-:W1:Y:S08]  /*2630*/  LDC.64 R4, c[0x0][0xb10] ;  /* 0x0002c400ff047b82 */ /* 0x000e700000000a00 */
[----:B------:R-:W2:Y:S08]  /*2640*/  LDC.64 R2, c[0x0][0xb18] ;  /* 0x0002c600ff027b82 */ /* 0x000eb00000000a00 */
[----:B------:R-:W4:Y:S08]  /*2650*/  LDC R6, c[0x0][0xb20] ;  /* 0x0002c800ff067b82 */ /* 0x000f300000000800 */
[----:B------:R-:W3:Y:S01]  /*2660*/  LDC R7, c[0x0][0xb0c] ;  /* 0x0002c300ff077b82 */ /* 0x000ee20000000800 */
[----:B-1----:R-:W-:-:S05]  /*2670*/  IMAD.HI.U32 R4, R10, R4, RZ ;  /* 0x000000040a047227 */ /* 0x002fca00078e00ff */
[----:B------:R-:W-:Y:S01]  /*2680*/  SHF.R.U32.HI R4, RZ, R5, R4 ;  /* 0x00000005ff047219 */ /* 0x000fe20000011604 */
[----:B--2---:R-:W-:Y:S01]  /*2690*/  IMAD.HI.U32 R3, R9, R3, RZ ;  /* 0x0000000309037227 */ /* 0x004fe200078e00ff */
[----:B------:R-:W-:-:S04]  /*26a0*/  ISETP.NE.AND P0, PT, R2, 0x1, PT ;  /* 0x000000010200780c */ /* 0x000fc80003f05270 */
[----:B----4-:R-:W-:-:S04]  /*26b0*/  SHF.R.U32.HI R3, RZ, R6, R3 ;  /* 0x00000006ff037219 */ /* 0x010fc80000011603 */
[----:B------:R-:W-:Y:S02]  /*26c0*/  SEL R3, R9, R3, !P0 ;  /* 0x0000000309037207 */ /* 0x000fe40004000000 */
[----:B---3--:R-:W-:-:S04]  /*26d0*/  ISETP.NE.AND P1, PT, R7, 0x1, PT ;  /* 0x000000010700780c */ /* 0x008fc80003f25270 */
[----:B------:R-:W-:-:S05]  /*26e0*/  SEL R4, R10, R4, !P1 ;  /* 0x000000040a047207 */ /* 0x000fca0004800000 */
[----:B------:R-:W-:Y:S02]  /*26f0*/  IMAD.IADD R5, R3, 0x1, -R4 ;  /* 0x0000000103057824 */ /* 0x000fe400078e0a04 */
[----:B------:R-:W-:Y:S02]  /*2700*/  IMAD.IADD R3, R4, 0x1, -R3 ;  /* 0x0000000104037824 */ /* 0x000fe400078e0a03 */
[----:B------:R-:W-:Y:S02]  /*2710*/  IMAD R10, R5, R7, R10 ;  /* 0x00000007050a7224 */ /* 0x000fe400078e020a */
[----:B------:R-:W-:-:S07]  /*2720*/  IMAD R9, R3, R2, R9 ;  /* 0x0000000203097224 */ /* 0x000fce00078e0209 */
.L_x_42:
[----:B------:R-:W-:Y:S01]  /*2730*/  VIADD R16, R16, 0x1 ;  /* 0x0000000110107836 */ /* 0x000fe20000000000 */
[----:B------:R-:W-:Y:S01]  /*2740*/  PLOP3.LUT P1, PT, PT, PT, PT, 0x80, 0x8 ;  /* 0x000000000008781c */ /* 0x000fe20003f2f070 */
[----:B------:R-:W-:Y:S02]  /*2750*/  IMAD.IADD R14, R10, 0x1, R91 ;  /* 0x000000010a0e7824 */ /* 0x000fe400078e025b */
[----:B------:R-:W-:Y:S01]  /*2760*/  IMAD.IADD R15, R9, 0x1, R90 ;  /* 0x00000001090f7824 */ /* 0x000fe200078e025a */
[----:B------:R-:W-:-:S04]  /*2770*/  ISETP.NE.AND P0, PT, R16, 0x2, PT ;  /* 0x000000021000780c */ /* 0x000fc80003f05270 */
[----:B------:R-:W-:Y:S02]  /*2780*/  SEL R2, RZ, 0x1, P0 ;  /* 0x00000001ff027807 */ /* 0x000fe40000000000 */
[----:B------:R-:W-:Y:S02]  /*2790*/  SEL R16, R16, RZ, P0 ;  /* 0x000000ff10107207 */ /* 0x000fe40000000000 */
[----:B------:R-:W-:Y:S01]  /*27a0*/  LOP3.LUT R13, R13, R2, RZ, 0x3c, !PT ;  /* 0x000000020d0d7212 */ /* 0x000fe200078e3cff */
[----:B------:R-:W-:Y:S06]  /*27b0*/  @P2 BRA `(.L_x_43) ;  /* 0xfffffff000582947 */ /* 0x000fec000383ffff */
[----:B------:R-:W-:Y:S01]  /*27c0*/  UIADD3 UR6, UPT, UPT, UR6, 0x80, URZ ;  /* 0x0000008006067890 */ /* 0x000fe2000fffe0ff */
[----:B------:R-:W-:-:S03]  /*27d0*/  SHF.L.U32 R2, R17, 0x1f, RZ ;  /* 0x0000001f11027819 */ /* 0x000fc600000006ff */
[----:B------:R-:W-:-:S09]  /*27e0*/  ULEA UR4, UR23, UR6, 0x3 ;  /* 0x0000000617047291 */ /* 0x000fd2000f8e18ff */
[----:B------:R-:W1:Y:S02]  /*27f0*/  SYNCS.PHASECHK.TRANS64.TRYWAIT P0, [UR4], R2 ;  /* 0x00000002ff0075a7 */ /* 0x000e640008001104 */
[----:B-1----:R-:W-:Y:S05]  /*2800*/  @!P0 BRA `(.L_x_44) ;  /* 0x00000078001c8947 */ /* 0x002fea0003800000 */
.L_x_167:
[----:B------:R-:W-:-:S04]  /*2810*/  UIADD3 UR5, UPT, UPT, UR23, 0x1, URZ ;  /* 0x0000000117057890 */ /* 0x000fc8000fffe0ff */
[----:B------:R-:W-:-:S04]  /*2820*/  UISETP.NE.AND UP0, UPT, UR5, 0x10, UPT ;  /* 0x000000100500788c */ /* 0x000fc8000bf05270 */
[----:B------:R-:W-:Y:S02]  /*2830*/  USEL UR7, URZ, 0x1, UP0 ;  /* 0x00000001ff077887 */ /* 0x000fe40008000000 */
[----:B------:R-:W-:-:S04]  /*2840*/  USEL UR5, UR5, URZ, UP0 ;  /* 0x000000ff05057287 */ /* 0x000fc80008000000 */
[----:B------:R-:W-:Y:S01]  /*2850*/  ULEA UR4, UR5, UR6, 0x3 ;  /* 0x0000000605047291 */ /* 0x000fe2000f8e18ff */
[----:B-1----:R-:W-:-:S04]  /*2860*/  LOP3.LUT R2, R17, UR7, RZ, 0x3c, !PT ;  /* 0x0000000711027c12 */ /* 0x002fc8000f8e3cff */
[----:B------:R-:W-:-:S04]  /*2870*/  SHF.L.U32 R3, R2, 0x1f, RZ ;  /* 0x0000001f02037819 */ /* 0x000fc800000006ff */
[----:B------:R-:W1:Y:S02]  /*2880*/  SYNCS.PHASECHK.TRANS64.TRYWAIT P0, [UR4], R3 ;  /* 0x00000003ff0075a7 */ /* 0x000e640008001104 */
[----:B-1----:R-:W-:Y:S05]  /*2890*/  @!P0 BRA `(.L_x_45) ;  /* 0x0000007800108947 */ /* 0x002fea0003800000 */
.L_x_169:
[----:B------:R-:W-:-:S04]  /*28a0*/  UIADD3 UR5, UPT, UPT, UR5, 0x1, URZ ;  /* 0x0000000105057890 */ /* 0x000fc8000fffe0ff */
[----:B------:R-:W-:-:S04]  /*28b0*/  UISETP.NE.AND UP0, UPT, UR5, 0x10, UPT ;  /* 0x000000100500788c */ /* 0x000fc8000bf05270 */
[----:B------:R-:W-:Y:S02]  /*28c0*/  USEL UR7, URZ, 0x1, UP0 ;  /* 0x00000001ff077887 */ /* 0x000fe40008000000 */
[----:B------:R-:W-:-:S04]  /*28d0*/  USEL UR5, UR5, URZ, UP0 ;  /* 0x000000ff05057287 */ /* 0x000fc80008000000 */
[----:B------:R-:W-:Y:S01]  /*28e0*/  ULEA UR4, UR5, UR6, 0x3 ;  /* 0x0000000605047291 */ /* 0x000fe2000f8e18ff */
[----:B------:R-:W-:-:S04]  /*28f0*/  LOP3.LUT R2, R2, UR7, RZ, 0x3c, !PT ;  /* 0x0000000702027c12 */ /* 0x000fc8000f8e3cff */
[----:B-1----:R-:W-:-:S04]  /*2900*/  SHF.L.U32 R3, R2, 0x1f, RZ ;  /* 0x0000001f02037819 */ /* 0x002fc800000006ff */
[----:B------:R-:W1:Y:S02]  /*2910*/  SYNCS.PHASECHK.TRANS64.TRYWAIT P0, [UR4], R3 ;  /* 0x00000003ff0075a7 */ /* 0x000e640008001104 */
[----:B-1----:R-:W-:Y:S05]  /*2920*/  @!P0 BRA `(.L_x_46) ;  /* 0x0000007800048947 */ /* 0x002fea0003800000 */
.L_x_171:
        /* <DEDUP_REMOVED lines=9> */
.L_x_173:
        /* <DEDUP_REMOVED lines=9> */
.L_x_175:
        /* <DEDUP_REMOVED lines=9> */
.L_x_177:
        /* <DEDUP_REMOVED lines=9> */
.L_x_179:
        /* <DEDUP_REMOVED lines=9> */
.L_x_181:
        /* <DEDUP_REMOVED lines=9> */
.L_x_183:
        /* <DEDUP_REMOVED lines=9> */
.L_x_185:
        /* <DEDUP_REMOVED lines=9> */
.L_x_187:
        /* <DEDUP_REMOVED lines=9> */
.L_x_189:
        /* <DEDUP_REMOVED lines=9> */
.L_x_191:
        /* <DEDUP_REMOVED lines=9> */
.L_x_193:
        /* <DEDUP_REMOVED lines=9> */
.L_x_195:
[----:B------:R-:W-:-:S04]  /*2ff0*/  UIADD3 UR5, UPT, UPT, UR5, 0x1, URZ ;  /* 0x0000000105057890 */ /* 0x000fc8000fffe0ff */
[----:B------:R-:W-:-:S04]  /*3000*/  UISETP.NE.AND UP0, UPT, UR5, 0x10, UPT ;  /* 0x000000100500788c */ /* 0x000fc8000bf05270 */
[----:B------:R-:W-:Y:S02]  /*3010*/  USEL UR4, URZ, 0x1, UP0 ;  /* 0x00000001ff047887 */ /* 0x000fe40008000000 */
[----:B------:R-:W-:-:S04]  /*3020*/  USEL UR5, UR5, URZ, UP0 ;  /* 0x000000ff05057287 */ /* 0x000fc80008000000 */
[----:B------:R-:W-:Y:S01]  /*3030*/  ULEA UR5, UR5, UR6, 0x3 ;  /* 0x0000000605057291 */ /* 0x000fe2000f8e18ff */
[----:B------:R-:W-:-:S04]  /*3040*/  LOP3.LUT R2, R2, UR4, RZ, 0x3c, !PT ;  /* 0x0000000402027c12 */ /* 0x000fc8000f8e3cff */
[----:B------:R-:W-:Y:S01]  /*3050*/  SHF.L.U32 R2, R2, 0x1f, RZ ;  /* 0x0000001f02027819 */ /* 0x000fe200000006ff */
[----:B-1-3--:R-:W-:-:S07]  /*3060*/  IMAD.U32 R0, RZ, RZ, UR5 ;  /* 0x00000005ff007e24 */ /* 0x00afce000f8e00ff */
.L_x_59:
[----:B-1----:R1:W2:Y:S02]  /*3070*/  SYNCS.PHASECHK.TRANS64.TRYWAIT P0, [R0+URZ], R2 ;  /* 0x00000002000075a7 */ /* 0x0022a400080011ff */
[----:B--2---:R-:W-:Y:S05]  /*3080*/  @!P0 NANOSLEEP.SYNCS 0x989680 ;  /* 0x009896800000895d */ /* 0x004fea0003900000 */
[----:B------:R-:W2:Y:S02]  /*3090*/  @!P0 SYNCS.PHASECHK.TRANS64 P0, [R0+URZ], R2 ;  /* 0x00000002000085a7 */ /* 0x000ea400080010ff */
[----:B--2---:R-:W-:Y:S05]  /*30a0*/  @P0 EXIT ;  /* 0x000000000000094d */ /* 0x004fea0003800000 */
[----:B------:R-:W-:Y:S05]  /*30b0*/  BRA `(.L_x_59) ;  /* 0xfffffffc00ec7947 */ /* 0x000fea000383ffff */
.L_x_23:
[----:B------:R-:W-:-:S04]  /*30c0*/  UISETP.NE.AND UP1, UPT, UR37, URZ, UPT ;  /* 0x000000ff2500728c */ /* 0x000fc8000bf25270 */
[----:B------:R-:W-:-:S09]  /*30d0*/  UISETP.NE.OR UP1, UPT, UR10, 0x1, UP1 ;  /* 0x000000010a00788c */ /* 0x000fd20008f25670 */
[----:B------:R-:W-:Y:S05]  /*30e0*/  BRA.U UP1, `(.L_x_60) ;  /* 0x00000005014c7547 */ /* 0x000fea000b800000 */
[----:B------:R-:W-:Y:S01]  /*30f0*/  HFMA2 R11, -RZ, RZ, 0, 0 ;  /* 0x00000000ff0b7431 */ /* 0x000fe200000001ff */
[----:B------:R-:W-:Y:S01]  /*3100*/  ISETP.GE.U32.AND P2, PT, R10, 0x2, PT ;  /* 0x000000020a00780c */ /* 0x000fe20003f46070 */
[----:B------:R-:W-:Y:S01]  /*3110*/  IMAD.MOV.U32 R12, RZ, RZ, 0x1 ;  /* 0x00000001ff0c7424 */ /* 0x000fe200078e00ff */
[----:B------:R-:W-:Y:S01]  /*3120*/  CS2R R8, SRZ ;  /* 0x0000000000087805 */ /* 0x000fe2000001ff00 */
[----:B------:R-:W-:Y:S01]  /*3130*/  IMAD.MOV.U32 R3, RZ, RZ, RZ ;  /* 0x000000ffff037224 */ /* 0x000fe200078e00ff */
[----:B------:R-:W-:Y:S01]  /*3140*/  UMOV UR4, 0x400 ;  /* 0x0000040000047882 */ /* 0x000fe20000000000 */
[----:B------:R-:W-:Y:S01]  /*3150*/  UMOV UR6, URZ ;  /* 0x000000ff00067c82 */ /* 0x000fe20008000000 */
[----:B------:R-:W-:-:S12]  /*3160*/  ULEA UR37, UR37, UR4, 0x18 ;  /* 0x0000000425257291 */ /* 0x000fd8000f8ec0ff */
.L_x_64:
[----:B------:R-:W-:Y:S02]  /*3170*/  LEA R0, R3, UR37, 0x3 ;  /* 0x0000002503007c11 */ /* 0x000fe4000f8e18ff */
[----:B------:R-:W-:-:S03]  /*3180*/  SHF.L.U32 R4, R8, 0x1f, RZ ;  /* 0x0000001f08047819 */ /* 0x000fc600000006ff */
[----:B------:R-:W-:Y:S01]  /*3190*/  VIADD R5, R0, 0x1c0 ;  /* 0x000001c000057836 */ /* 0x000fe20000000000 */
[----:B------:R-:W1:Y:S02]  /*31a0*/  SYNCS.PHASECHK.TRANS64.TRYWAIT P0, [R0+URZ+0x1b0], R4 ;  /* 0x0001b004000075a7 */ /* 0x000e6400080011ff */
[----:B-1----:R-:W-:Y:S05]  /*31b0*/  @!P0 BRA `(.L_x_61) ;  /* 0x0000007400188947 */ /* 0x002fea0003800000 */
.L_x_196:
[----:B------:R-:W-:Y:S01]  /*31c0*/  ULEA UR5, UR6, UR37, 0x3 ;  /* 0x0000002506057291 */ /* 0x000fe2000f8e18ff */
[----:B-1----:R-:W-:Y:S01]  /*31d0*/  PRMT R0, RZ, 0x654, R5 ;  /* 0x00000654ff007816 */ /* 0x002fe20000000005 */
[----:B------:R-:W-:Y:S01]  /*31e0*/  @!P2 IMAD.MOV.U32 R4, RZ, RZ, 0x10 ;  /* 0x00000010ff04a424 */ /* 0x000fe200078e00ff */
[----:B------:R-:W-:Y:S01]  /*31f0*/  SHF.L.U32 R5, R12, 0x1f, RZ ;  /* 0x0000001f0c057819 */ /* 0x000fe200000006ff */
[----:B------:R-:W-:Y:S01]  /*3200*/  UIADD3 UR4, UPT, UPT, UR5, 0x150, URZ ;  /* 0x0000015005047890 */ /* 0x000fe2000fffe0ff */
[----:B------:R1:W-:Y:S05]  /*3210*/  SYNCS.ARRIVE.TRANS64.RED.A1T0 RZ, [R0+URZ], RZ ;  /* 0x000000ff00ff79a7 */ /* 0x0003ea00081004ff */
[----:B------:R-:W-:Y:S01]  /*3220*/  IMAD.U32 R6, RZ, RZ, UR4 ;  /* 0x00000004ff067e24 */ /* 0x000fe2000f8e00ff */
[----:B------:R-:W2:Y:S04]  /*3230*/  SYNCS.PHASECHK.TRANS64.TRYWAIT P0, [UR5+0x160], R5 ;  /* 0x00016005ff0075a7 */ /* 0x000ea80008001105 */
[----:B------:R-:W-:Y:S01]  /*3240*/  PRMT R6, R10, 0x654, R6 ;  /* 0x000006540a067816 */ /* 0x000fe20000000006 */
[----:B-12---:R-:W-:Y:S06]  /*3250*/  @!P0 BRA `(.L_x_62) ;  /* 0x0000007400048947 */ /* 0x006fec0003800000 */
.L_x_198:
[----:B------:R-:W-:Y:S01]  /*3260*/  ULEA UR4, UR6, UR37, 0x4 ;  /* 0x0000002506047291 */ /* 0x000fe2000f8e20ff */
[----:B------:R-:W-:Y:S01]  /*3270*/  SEL R2, R6, R2, !P2 ;  /* 0x0000000206027207 */ /* 0x000fe20005000000 */
[----:B------:R-:W-:Y:S01]  /*3280*/  UIADD3 UR5, UPT, UPT, UR5, 0x150, URZ ;  /* 0x0000015005057890 */ /* 0x000fe2000fffe0ff */
[----:B-1----:R-:W-:Y:S01]  /*3290*/  LEA R0, R11, UR37, 0x3 ;  /* 0x000000250b007c11 */ /* 0x002fe2000f8e18ff */
[----:B------:R-:W-:Y:S01]  /*32a0*/  UIADD3 UR4, UPT, UPT, UR4, 0x1e0, URZ ;  /* 0x000001e004047890 */ /* 0x000fe2000fffe0ff */
[----:B------:R1:W-:Y:S01]  /*32b0*/  @!P2 SYNCS.ARRIVE.TRANS64.RED RZ, [R2+URZ], R4 ;  /* 0x0000000402ffa9a7 */ /* 0x0003e200080004ff */
[----:B------:R-:W-:Y:S01]  /*32c0*/  UIADD3 UR6, UPT, UPT, UR6, 0x1, URZ ;  /* 0x0000000106067890 */ /* 0x000fe2000fffe0ff */
[----:B------:R-:W-:-:S03]  /*32d0*/  VIADD R3, R3, 0x1 ;  /* 0x0000000103037836 */ /* 0x000fc60000000000 */
[----:B------:R-:W-:Y:S02]  /*32e0*/  UISETP.NE.AND UP0, UPT, UR6, 0x2, UPT ;  /* 0x000000020600788c */ /* 0x000fe4000bf05270 */
[----:B------:R-:W-:Y:S01]  /*32f0*/  ISETP.NE.AND P0, PT, R3, 0x2, PT ;  /* 0x000000020300780c */ /* 0x000fe20003f05270 */
[----:B------:R-:W-:Y:S06]  /*3300*/  UGETNEXTWORKID.BROADCAST [UR4], [UR5] ;  /* 0x00000000040073ca */ /* 0x000fec0008000100 */
[----:B------:R-:W-:Y:S02]  /*3310*/  USEL UR4, URZ, 0x1, UP0 ;  /* 0x00000001ff047887 */ /* 0x000fe40008000000 */
[----:B------:R-:W-:-:S04]  /*3320*/  USEL UR6, UR6, URZ, UP0 ;  /* 0x000000ff06067287 */ /* 0x000fc80008000000 */
[----:B------:R-:W-:Y:S02]  /*3330*/  LOP3.LUT R12, R12, UR4, RZ, 0x3c, !PT ;  /* 0x000000040c0c7c12 */ /* 0x000fe4000f8e3cff */
[----:B-1----:R-:W-:-:S04]  /*3340*/  SHF.L.U32 R4, R9, 0x1f, RZ ;  /* 0x0000001f09047819 */ /* 0x002fc800000006ff */
[----:B------:R-:W1:Y:S02]  /*3350*/  SYNCS.PHASECHK.TRANS64.TRYWAIT P1, [R0+URZ+0x150], R4 ;  /* 0x00015004000075a7 */ /* 0x000e6400080211ff */
[----:B-1----:R-:W-:Y:S05]  /*3360*/  @!P1 BRA `(.L_x_63) ;  /* 0x0000007000d89947 */ /* 0x002fea0003800000 */
.L_x_199:
[----:B-1----:R-:W-:Y:S01]  /*3370*/  LEA R4, R11, UR37, 0x4 ;  /* 0x000000250b047c11 */ /* 0x002fe2000f8e20ff */
[----:B------:R-:W-:Y:S01]  /*3380*/  VIADD R0, R0, 0x160 ;  /* 0x0000016000007836 */ /* 0x000fe20000000000 */
[----:B------:R-:W-:Y:S01]  /*3390*/  SEL R3, R3, RZ, P0 ;  /* 0x000000ff03037207 */ /* 0x000fe20000000000 */
[----:B------:R-:W-:-:S03]  /*33a0*/  VIADD R11, R11, 0x1 ;  /* 0x000000010b0b7836 */ /* 0x000fc60000000000 */
[----:B------:R-:W1:Y:S01]  /*33b0*/  LDS.128 R4, [R4+0x1e0] ;  /* 0x0001e00004047984 */ /* 0x000e620000000c00 */
[----:B------:R-:W-:Y:S02]  /*33c0*/  PRMT R0, RZ, 0x654, R0 ;  /* 0x00000654ff007816 */ /* 0x000fe40000000000 */
[C---:B------:R-:W-:Y:S01]  /*33d0*/  ISETP.NE.AND P1, PT, R11.reuse, 0x2, PT ;  /* 0x000000020b00780c */ /* 0x040fe20003f25270 */
[----:B------:R-:W-:Y:S01]  /*33e0*/  @!PT LDS RZ, [RZ] ;  /* 0x00000000fffff984 */ /* 0x000fe20000000800 */
[----:B------:R-:W-:Y:S01]  /*33f0*/  @!PT LDS RZ, [RZ] ;  /* 0x00000000fffff984 */ /* 0x000fe20000000800 */
[----:B------:R-:W-:Y:S01]  /*3400*/  @!PT LDS RZ, [RZ] ;  /* 0x00000000fffff984 */ /* 0x000fe20000000800 */
[----:B------:R-:W-:Y:S01]  /*3410*/  @!PT LDS RZ, [RZ] ;  /* 0x00000000fffff984 */ /* 0x000fe20000000800 */
[----:B------:R2:W-:Y:S06]  /*3420*/  MEMBAR.ALL.CTA ;  /* 0x0000000000007992 */ /* 0x0005ec0000008000 */
[----:B--2---:R-:W2:Y:S01]  /*3430*/  FENCE.VIEW.ASYNC.S ;  /* 0x00000000000073c6 */ /* 0x004ea20000000000 */
[----:B------:R-:W-:Y:S01]  /*3440*/  SEL R11, R11, RZ, P1 ;  /* 0x000000ff0b0b7207 */ /* 0x000fe20000800000 */
[----:B--2---:R2:W-:Y:S01]  /*3450*/  SYNCS.ARRIVE.TRANS64.RED.A1T0 RZ, [R0+URZ], RZ ;  /* 0x000000ff00ff79a7 */ /* 0x0045e200081004ff */
[----:B-1----:R-:W-:-:S02]  /*3460*/  LOP3.LUT P3, RZ, R6, 0x1, RZ, 0xc0, !PT ;  /* 0x0000000106ff7812 */ /* 0x002fc4000786c0ff */
[----:B------:R-:W-:-:S04]  /*3470*/  SEL R4, RZ, 0x1, P1 ;  /* 0x00000001ff047807 */ /* 0x000fc80000800000 */
[----:B------:R-:W-:Y:S02]  /*3480*/  LOP3.LUT R9, R9, R4, RZ, 0x3c, !PT ;  /* 0x0000000409097212 */ /* 0x000fe400078e3cff */
[----:B--2---:R-:W-:-:S04]  /*3490*/  SEL R0, RZ, 0x1, P0 ;  /* 0x00000001ff007807 */ /* 0x004fc80000000000 */
[----:B------:R-:W-:Y:S01]  /*34a0*/  LOP3.LUT R8, R8, R0, RZ, 0x3c, !PT ;  /* 0x0000000008087212 */ /* 0x000fe200078e3cff */
[----:B------:R-:W-:Y:S06]  /*34b0*/  @P3 BRA `(.L_x_64) ;  /* 0xfffffffc002c3947 */ /* 0x000fec000383ffff */
[----:B------:R-:W-:Y:S01]  /*34c0*/  ULEA UR5, UR6, UR37, 0x3 ;  /* 0x0000002506057291 */ /* 0x000fe2000f8e18ff */
[----:B------:R-:W-:-:S08]  /*34d0*/  SHF.L.U32 R2, R12, 0x1f, RZ ;  /* 0x0000001f0c027819 */ /* 0x000fd000000006ff */
[----:B------:R-:W1:Y:S02]  /*34e0*/  SYNCS.PHASECHK.TRANS64 P0, [UR5+0x160], R2 ;  /* 0x00016002ff0075a7 */ /* 0x000e640008001005 */
[----:B-1----:R-:W-:Y:S05]  /*34f0*/  @P0 BRA `(.L_x_65) ;  /* 0x0000000000080947 */ /* 0x002fea0003800000 */
[----:B------:R-:W1:Y:S02]  /*3500*/  SYNCS.PHASECHK.TRANS64.TRYWAIT P0, [UR5+0x160], R2 ;  /* 0x00016002ff0075a7 */ /* 0x000e640008001105 */
[----:B-1----:R-:W-:Y:S05]  /*3510*/  @!P0 BRA `(.L_x_66) ;  /* 0x0000007000808947 */ /* 0x002fea0003800000 */
.L_x_65:
[----:B------:R-:W-:-:S04]  /*3520*/  UIADD3 UR4, UPT, UPT, UR6, 0x1, URZ ;  /* 0x0000000106047890 */ /* 0x000fc8000fffe0ff */
[----:B------:R-:W-:-:S04]  /*3530*/  UISETP.NE.AND UP0, UPT, UR4, 0x2, UPT ;  /* 0x000000020400788c */ /* 0x000fc8000bf05270 */
[----:B------:R-:W-:Y:S02]  /*3540*/  USEL UR7, URZ, 0x1, UP0 ;  /* 0x00000001ff077887 */ /* 0x000fe40008000000 */
[----:B------:R-:W-:-:S04]  /*3550*/  USEL UR4, UR4, URZ, UP0 ;  /* 0x000000ff04047287 */ /* 0x000fc80008000000 */
[----:B------:R-:W-:Y:S01]  /*3560*/  ULEA UR4, UR4, UR37, 0x3 ;  /* 0x0000002504047291 */ /* 0x000fe2000f8e18ff */
[----:B-1----:R-:W-:-:S04]  /*3570*/  LOP3.LUT R2, R12, UR7, RZ, 0x3c, !PT ;  /* 0x000000070c027c12 */ /* 0x002fc8000f8e3cff */
[----:B------:R-:W-:-:S04]  /*3580*/  SHF.L.U32 R0, R2, 0x1f, RZ ;  /* 0x0000001f02007819 */ /* 0x000fc800000006ff */
[----:B------:R-:W1:Y:S02]  /*3590*/  SYNCS.PHASECHK.TRANS64 P0, [UR4+0x160], R0 ;  /* 0x00016000ff0075a7 */ /* 0x000e640008001004 */
[----:B-1----:R-:W-:Y:S05]  /*35a0*/  @P0 EXIT ;  /* 0x000000000000094d */ /* 0x002fea0003800000 */
[----:B------:R-:W-:Y:S02]  /*35b0*/  SHF.L.U32 R2, R2, 0x1f, RZ ;  /* 0x0000001f02027819 */ /* 0x000fe400000006ff */
[----:B------:R-:W-:-:S07]  /*35c0*/  MOV R0, UR4 ;  /* 0x0000000400007c02 */ /* 0x000fce0008000f00 */
.L_x_67:
[----:B-1----:R1:W2:Y:S02]  /*35d0*/  SYNCS.PHASECHK.TRANS64.TRYWAIT P0, [R0+URZ+0x160], R2 ;  /* 0x00016002000075a7 */ /* 0x0022a400080011ff */
[----:B--2---:R-:W-:Y:S05]  /*35e0*/  @!P0 NANOSLEEP.SYNCS 0x989680 ;  /* 0x009896800000895d */ /* 0x004fea0003900000 */
[----:B------:R-:W2:Y:S02]  /*35f0*/  @!P0 SYNCS.PHASECHK.TRANS64 P0, [R0+URZ+0x160], R2 ;  /* 0x00016002000085a7 */ /* 0x000ea400080010ff */
[----:B--2---:R-:W-:Y:S05]  /*3600*/  @P0 EXIT ;  /* 0x000000000000094d */ /* 0x004fea0003800000 */
[----:B------:R-:W-:Y:S05]  /*3610*/  BRA `(.L_x_67) ;  /* 0xfffffffc00ec7947 */ /* 0x000fea000383ffff */
.L_x_60:
[----:B------:R-:W-:Y:S05]  /*3620*/  BRA.U UP4, `(.L_x_68) ;  /* 0x0000001104a07547 */ /* 0x000fea000b800000 */
[----:B------:R-:W-:Y:S01]  /*3630*/  UMOV UR6, 0x40 ;  /* 0x0000004000067882 */ /* 0x000fe20000000000 */
[----:B------:R-:W-:Y:S01]  /*3640*/  NOP ;  /* 0x0000000000007918 */ /* 0x000fe20000000000 */
[----:B------:R-:W-:Y:S01]  /*3650*/  ULEA UR6, UR37, UR6, 0x18 ;  /* 0x0000000625067291 */ /* 0x000fe2000f8ec0ff */
[----:B------:R-:W-:Y:S02]  /*3660*/  UMOV UR7, 0x400 ;  /* 0x0000040000077882 */ /* 0x000fe40000000000 */
[----:B------:R-:W-:-:S06]  /*3670*/  ULEA UR37, UR37, UR7, 0x18 ;  /* 0x0000000725257291 */ /* 0x000fcc000f8ec0ff */
[----:B------:R-:W1:Y:S02]  /*3680*/  LDS.U8 R2, [UR6+0x1c] ;  /* 0x00001c06ff027984 */ /* 0x000e640008000000 */
[----:B-1----:R-:W-:-:S13]  /*3690*/  ISETP.NE.AND P0, PT, R2, RZ, PT ;  /* 0x000000ff0200720c */ /* 0x002fda0003f05270 */
[----:B------:R-:W-:Y:S05]  /*36a0*/  @P0 BRA `(.L_x_69) ;  /* 0x0000000400080947 */ /* 0x000fea0003800000 */
[----:B------:R-:W-:Y:S02]  /*36b0*/  UISETP.NE.U32.AND UP0, UPT, UR5, 0x1, UPT ;  /* 0x000000010500788c */ /* 0x000fe4000bf05070 */
[----:B------:R-:W-:-:S07]  /*36c0*/  UIADD3 UR8, UPT, UPT, UR6, 0x8, URZ ;  /* 0x0000000806087890 */ /* 0x000fce000fffe0ff */
[----:B------:R-:W-:Y:S05]  /*36d0*/  BRA.U !UP0, `(.L_x_70) ;  /* 0x00000001089c7547 */ /* 0x000fea000b800000 */
[----:B------:R-:W-:Y:S01]  /*36e0*/  ELECT P0, URZ, PT ;  /* 0x0000000000ff782f */ /* 0x000fe20003800000 */
[----:B------:R-:W-:-:S12]  /*36f0*/  BSSY B0, `(.L_x_70) ;  /* 0x0000025000007945 */ /* 0x000fd80003800000 */
[----:B------:R-:W-:Y:S05]  /*3700*/  @!P0 BRA `(.L_x_71) ;  /* 0x00000000008c8947 */ /* 0x000fea0003800000 */
[----:B------:R-:W-:-:S05]  /*3710*/  UMOV UR7, 0x10 ;  /* 0x0000001000077882 */ /* 0x000fca0000000000 */
[----:B------:R-:W-:Y:S04]  /*3720*/  DEPBAR.LE SB1, 0x36 ;  /* 0x00009d800000791a */ /* 0x000fe80000000000 */
[----:B------:R-:W1:Y:S02]  /*3730*/  UTCATOMSWS.2CTA.FIND_AND_SET.ALIGN UP1, UR7, UR7 ;  /* 0x00000007000775e3 */ /* 0x000e640008220800 */
[----:B-1----:R-:W-:Y:S01]  /*3740*/  MOV R10, UR7 ;  /* 0x00000007000a7c02 */ /* 0x002fe20008000f00 */
[----:B------:R-:W-:Y:S06]  /*3750*/  BRA.U UP1, `(.L_x_72) ;  /* 0x0000000101187547 */ /* 0x000fec000b800000 */
.L_x_73:
[----:B------:R-:W-:Y:S05]  /*3760*/  NANOSLEEP 0x64 ;  /* 0x000000640000795d */ /* 0x000fea0003800000 */
[----:B------:R-:W-:-:S05]  /*3770*/  UMOV UR7, 0x10 ;  /* 0x0000001000077882 */ /* 0x000fca0000000000 */
[----:B------:R-:W-:Y:S04]  /*3780*/  DEPBAR.LE SB1, 0x36 ;  /* 0x00009d800000791a */ /* 0x000fe80000000000 */
[----:B------:R-:W1:Y:S02]  /*3790*/  UTCATOMSWS.2CTA.FIND_AND_SET.ALIGN UP1, UR7, UR7 ;  /* 0x00000007000775e3 */ /* 0x000e640008220800 */
[----:B-1----:R-:W-:Y:S01]  /*37a0*/  MOV R10, UR7 ;  /* 0x00000007000a7c02 */ /* 0x002fe20008000f00 */
[----:B------:R-:W-:Y:S05]  /*37b0*/  BRA.U !UP1, `(.L_x_73) ;  /* 0xfffffffd09e87547 */ /* 0x000fea000b83ffff */
.L_x_72:
[----:B------:R-:W1:Y:S01]  /*37c0*/  LDS R5, [UR6+0x10] ;  /* 0x00001006ff057984 */ /* 0x000e620008000800 */
[----:B------:R-:W-:Y:S01]  /*37d0*/  IMAD.U32 R3, RZ, RZ, UR37 ;  /* 0x00000025ff037e24 */ /* 0x000fe2000f8e00ff */
[----:B------:R-:W-:-:S03]  /*37e0*/  MOV R2, UR4 ;  /* 0x0000000400027c02 */ /* 0x000fc60008000f00 */
[----:B------:R-:W-:Y:S01]  /*37f0*/  VIADD R3, R3, 0x200 ;  /* 0x0000020003037836 */ /* 0x000fe20000000000 */
[----:B-1----:R-:W-:-:S04]  /*3800*/  SHF.L.U32 R5, R5, 0x1f, RZ ;  /* 0x0000001f05057819 */ /* 0x002fc800000006ff */
[----:B------:R-:W1:Y:S02]  /*3810*/  SYNCS.PHASECHK.TRANS64.TRYWAIT P0, [UR6+0x8], R5 ;  /* 0x00000805ff0075a7 */ /* 0x000e640008001106 */
[----:B-1----:R-:W-:Y:S05]  /*3820*/  @P0 BRA `(.L_x_74) ;  /* 0x0000000000080947 */ /* 0x002fea0003800000 */
[----:B------:R-:W1:Y:S02]  /*3830*/  SYNCS.PHASECHK.TRANS64.TRYWAIT P0, [UR6+0x8], R5 ;  /* 0x00000805ff0075a7 */ /* 0x000e640008001106 */
[----:B-1----:R-:W-:Y:S05]  /*3840*/  @!P0 BRA `(.L_x_75) ;  /* 0x0000006c00cc8947 */ /* 0x002fea0003800000 */
.L_x_74:
[----:B-1----:R-:W-:Y:S01]  /*3850*/  HFMA2 R4, -RZ, RZ, 0, 5.9604644775390625e-08 ;  /* 0x00000001ff047431 */ /* 0x002fe200000001ff */
[----:B------:R-:W-:Y:S01]  /*3860*/  UPRMT UR7, UR4, 0x654, UR8 ;  /* 0x0000065404077896 */ /* 0x000fe20008000008 */
[----:B------:R-:W-:Y:S01]  /*3870*/  IMAD.MOV.U32 R7, RZ, RZ, 0xffff ;  /* 0x0000ffffff077424 */ /* 0x000fe200078e00ff */
[----:B------:R-:W-:Y:S01]  /*3880*/  PRMT R2, R2, 0x654, R3 ;  /* 0x0000065402027816 */ /* 0x000fe20000000003 */
[----:B------:R-:W-:Y:S02]  /*3890*/  IMAD.MOV.U32 R5, RZ, RZ, 0x4 ;  /* 0x00000004ff057424 */ /* 0x000fe400078e00ff */
[----:B------:R-:W-:Y:S01]  /*38a0*/  IMAD.SHL.U32 R9, R10, 0x20, RZ ;  /* 0x000000200a097824 */ /* 0x000fe200078e00ff */
[----:B------:R-:W-:Y:S02]  /*38b0*/  MOV R3, UR7 ;  /* 0x0000000700037c02 */ /* 0x000fe40008000f00 */
[-C--:B------:R-:W-:Y:S01]  /*38c0*/  SHF.L.U32 R7, R7, R10.reuse, RZ ;  /* 0x0000000a07077219 */ /* 0x080fe200000006ff */
[----:B------:R1:W-:Y:S01]  /*38d0*/  SYNCS.ARRIVE.TRANS64.RED RZ, [UR7], R5 ;  /* 0x00000005ffff79a7 */ /* 0x0003e20008000407 */
[----:B------:R-:W-:Y:S01]  /*38e0*/  SHF.L.U32 R6, R4, R10, RZ ;  /* 0x0000000a04067219 */ /* 0x000fe200000006ff */
[----:B------:R1:W-:Y:S04]  /*38f0*/  STS [UR37+0x200], R9 ;  /* 0x00020009ff007988 */ /* 0x0003e80008000825 */
[----:B------:R1:W-:Y:S04]  /*3900*/  STAS [R2.64], R10 ;  /* 0x0000000a02007dbd */ /* 0x0003e8000c0008ff */
[----:B------:R1:W-:Y:S04]  /*3910*/  ATOMS.OR RZ, [UR6+0x14], R7 ;  /* 0x00001407ffff798c */ /* 0x0003e8000b000006 */
[----:B------:R1:W-:Y:S04]  /*3920*/  ATOMS.OR RZ, [UR6+0x18], R6 ;  /* 0x00001806ffff798c */ /* 0x0003e8000b000006 */
[----:B------:R1:W-:Y:S02]  /*3930*/  ATOMS.XOR RZ, [UR6+0x10], R4 ;  /* 0x00001004ffff798c */ /* 0x0003e4000b800006 */
.L_x_71:
[----:B------:R-:W-:Y:S05]  /*3940*/  BSYNC B0 ;  /* 0x0000000000007941 */ /* 0x000fea0003800000 */
.L_x_70:
[----:B------:R-:W-:Y:S05]  /*3950*/  BRA.U UP0, `(.L_x_76) ;  /* 0x00000001006c7547 */ /* 0x000fea000b800000 */
[----:B------:R-:W-:-:S03]  /*3960*/  UMOV UR7, 0xffffffff ;  /* 0xffffffff00077882 */ /* 0x000fc60000000000 */
[----:B------:R-:W-:Y:S05]  /*3970*/  BRA.DIV UR7, `(.L_x_77) ;  /* 0x0000006e07987947 */ /* 0x000fea000b800000 */
[----:B------:R-:W-:-:S13]  /*3980*/  ELECT P6, URZ, PT ;  /* 0x0000000000ff782f */ /* 0x000fda00038c0000 */
.L_x_203:
[----:B------:R-:W-:Y:S05]  /*3990*/  @!P6 BRA `(.L_x_76) ;  /* 0x00000000005ce947 */ /* 0x000fea0003800000 */
[----:B-1----:R-:W1:Y:S02]  /*39a0*/  LDS R3, [UR6+0x10] ;  /* 0x00001006ff037984 */ /* 0x002e640008000800 */
[----:B-1----:R-:W-:-:S04]  /*39b0*/  SHF.L.U32 R3, R3, 0x1f, RZ ;  /* 0x0000001f03037819 */ /* 0x002fc800000006ff */
[----:B------:R-:W1:Y:S02]  /*39c0*/  SYNCS.PHASECHK.TRANS64.TRYWAIT P0, [UR6+0x8], R3 ;  /* 0x00000803ff0075a7 */ /* 0x000e640008001106 */
[----:B-1----:R-:W-:Y:S05]  /*39d0*/  @P0 BRA `(.L_x_78) ;  /* 0x0000000000080947 */ /* 0x002fea0003800000 */
[----:B------:R-:W1:Y:S02]  /*39e0*/  SYNCS.PHASECHK.TRANS64.TRYWAIT P0, [UR6+0x8], R3 ;  /* 0x00000803ff0075a7 */ /* 0x000e640008001106 */
[----:B-1----:R-:W-:Y:S05]  /*39f0*/  @!P0 BRA `(.L_x_79) ;  /* 0x0000006c00988947 */ /* 0x002fea0003800000 */
.L_x_78:
[----:B------:R-:W2:Y:S01]  /*3a00*/  LDS R5, [UR37+0x200] ;  /* 0x00020025ff057984 */ /* 0x000ea20008000800 */
[----:B-1----:R-:W-:Y:S02]  /*3a10*/  HFMA2 R2, -RZ, RZ, 0, 5.9604644775390625e-08 ;  /* 0x00000001ff027431 */ /* 0x002fe400000001ff */
[----:B------:R-:W-:Y:S01]  /*3a20*/  IMAD.MOV.U32 R3, RZ, RZ, 0xffff ;  /* 0x0000ffffff037424 */ /* 0x000fe200078e00ff */
[----:B------:R-:W-:Y:S01]  /*3a30*/  UPRMT UR7, UR4, 0x654, UR8 ;  /* 0x0000065404077896 */ /* 0x000fe20008000008 */
[----:B--2---:R-:W-:-:S03]  /*3a40*/  IMAD.SHL.U32 R4, R5, 0x20, RZ ;  /* 0x0000002005047824 */ /* 0x004fc600078e00ff */
[-C--:B------:R-:W-:Y:S02]  /*3a50*/  SHF.L.U32 R3, R3, R5.reuse, RZ ;  /* 0x0000000503037219 */ /* 0x080fe400000006ff */
[----:B------:R-:W-:Y:S01]  /*3a60*/  SHF.L.U32 R5, R2, R5, RZ ;  /* 0x0000000502057219 */ /* 0x000fe200000006ff */
[----:B------:R2:W-:Y:S04]  /*3a70*/  STS [UR37+0x200], R4 ;  /* 0x00020004ff007988 */ /* 0x0005e80008000825 */
[----:B------:R2:W-:Y:S04]  /*3a80*/  ATOMS.OR RZ, [UR6+0x14], R3 ;  /* 0x00001403ffff798c */ /* 0x0005e8000b000006 */
[----:B------:R2:W-:Y:S01]  /*3a90*/  ATOMS.OR RZ, [UR6+0x18], R5 ;  /* 0x00001805ffff798c */ /* 0x0005e2000b000006 */
[----:B------:R-:W-:Y:S03]  /*3aa0*/  SYNCS.ARRIVE.TRANS64.RED.A1T0 RZ, [UR7], RZ ;  /* 0x000000ffffff79a7 */ /* 0x000fe60008100407 */
[----:B------:R2:W-:Y:S01]  /*3ab0*/  ATOMS.XOR RZ, [UR6+0x10], R2 ;  /* 0x00001002ffff798c */ /* 0x0005e2000b800006 */
[----:B------:R-:W-:Y:S05]  /*3ac0*/  BRA `(.L_x_76) ;  /* 0x0000000000107947 */ /* 0x000fea0003800000 */
.L_x_69:
[----:B------:R-:W-:-:S05]  /*3ad0*/  MOV R2, 0xffffffff ;  /* 0xffffffff00027802 */ /* 0x000fca0000000f00 */
[----:B------:R1:W-:Y:S02]  /*3ae0*/  STS [UR37+0x200], R2 ;  /* 0x00020002ff007988 */ /* 0x0003e40008000825 */
[----:B-1----:R-:W-:Y:S02]  /*3af0*/  MOV R2, 0x3b10 ;  /* 0x00003b1000027802 */ /* 0x002fe40000000f00 */
[----:B-----5:R-:W-:Y:S05]  /*3b00*/  CALL.REL.NOINC `($__internal_1_$__cuda_sm10x_tcgen05_guardrail_trap_phase_invalid_during_alloc) ;  /* 0x00000074006c7944 */ /* 0x020fea0003c00000 */
.L_x_76:
[----:B------:R-:W-:Y:S05]  /*3b10*/  WARPSYNC.ALL ;  /* 0x0000000000007948 */ /* 0x000fea0003800000 */
[----:B------:R-:W3:Y:S01]  /*3b20*/  S2UR UR8, SR_CgaCtaId ;  /* 0x00000000000879c3 */ /* 0x000ee20000008800 */
[----:B------:R-:W-:Y:S01]  /*3b30*/  UMOV UR6, 0x400 ;  /* 0x0000040000067882 */ /* 0x000fe20000000000 */
[----:B------:R-:W-:-:S06]  /*3b40*/  NOP ;  /* 0x0000000000007918 */ /* 0x000fcc0000000000 */
[----:B------:R-:W-:Y:S06]  /*3b50*/  BAR.ARV 0x6, 0xa0 ;  /* 0x0182800000007b1d */ /* 0x000fec0000002000 */
[----:B------:R-:W-:Y:S01]  /*3b60*/  LOP3.LUT R0, R0, 0xffff, RZ, 0xc0, !PT ;  /* 0x0000ffff00007812 */ /* 0x000fe200078ec0ff */
[----:B-1----:R-:W-:Y:S01]  /*3b70*/  IMAD.MOV.U32 R9, RZ, RZ, 0x1 ;  /* 0x00000001ff097424 */ /* 0x002fe200078e00ff */
[----:B------:R-:W-:Y:S01]  /*3b80*/  LOP3.LUT R8, R8, 0xffff, RZ, 0xc0, !PT ;  /* 0x0000ffff08087812 */ /* 0x000fe200078ec0ff */
[----:B------:R-:W-:Y:S01]  /*3b90*/  UMOV UR22, URZ ;  /* 0x000000ff00167c82 */ /* 0x000fe20008000000 */
[----:B------:R-:W-:Y:S01]  /*3ba0*/  R2UR UR12, R0 ;  /* 0x00000000000c72ca */ /* 0x000fe200000e0000 */
[----:B------:R-:W-:Y:S01]  /*3bb0*/  UMOV UR21, URZ ;  /* 0x000000ff00157c82 */ /* 0x000fe20008000000 */
[----:B------:R-:W-:Y:S01]  /*3bc0*/  R2UR UR13, R8 ;  /* 0x00000000080d72ca */ /* 0x000fe200000e0000 */
[----:B------:R-:W-:Y:S01]  /*3bd0*/  IMAD.MOV.U32 R8, RZ, RZ, RZ ;  /* 0x000000ffff087224 */ /* 0x000fe200078e00ff */
[----:B------:R-:W-:Y:S01]  /*3be0*/  UMOV UR20, URZ ;  /* 0x000000ff00147c82 */ /* 0x000fe20008000000 */
[----:B------:R-:W-:-:S02]  /*3bf0*/  UISETP.NE.AND UP2, UPT, UR5, URZ, UPT ;  /* 0x000000ff0500728c */ /* 0x000fc4000bf45270 */
[----:B---3--:R-:W-:Y:S01]  /*3c00*/  ULEA UR8, UR8, UR6, 0x18 ;  /* 0x0000000608087291 */ /* 0x008fe2000f8ec0ff */
[----:B------:R-:W1:Y:S03]  /*3c10*/  LDCU UR6, c[0x0][0x38c] ;  /* 0x00007180ff0677ac */ /* 0x000e660008000800 */
[----:B------:R-:W-:Y:S02]  /*3c20*/  UIADD3 UR14, UPT, UPT, UR8, 0x8600, URZ ;  /* 0x00008600080e7890 */ /* 0x000fe4000fffe0ff */
[----:B------:R-:W-:-:S03]  /*3c30*/  UIADD3 UR15, UPT, UPT, UR8, 0x18600, URZ ;  /* 0x00018600080f7890 */ /* 0x000fc6000fffe0ff */
[----:B--2---:R-:W2:Y:S01]  /*3c40*/  LDS R2, [UR8+0x200] ;  /* 0x00020008ff027984 */ /* 0x004ea20008000800 */
[----:B------:R-:W-:Y:S02]  /*3c50*/  USHF.R.U32.HI UR14, URZ, 0x4, UR14 ;  /* 0x00000004ff0e7899 */ /* 0x000fe4000801160e */
[----:B------:R-:W-:Y:S02]  /*3c60*/  USHF.R.U32.HI UR15, URZ, 0x4, UR15 ;  /* 0x00000004ff0f7899 */ /* 0x000fe4000801160f */
[----:B------:R-:W-:Y:S02]  /*3c70*/  ULOP3.LUT UR14, UR14, 0x3fff, URZ, 0xc0, !UPT ;  /* 0x00003fff0e0e7892 */ /* 0x000fe4000f8ec0ff */
[----:B------:R-:W-:Y:S02]  /*3c80*/  ULOP3.LUT UR15, UR15, 0x3fff, URZ, 0xc0, !UPT ;  /* 0x00003fff0f0f7892 */ /* 0x000fe4000f8ec0ff */
[----:B------:R-:W-:Y:S02]  /*3c90*/  ULOP3.LUT UR14, UR14, 0x10000, URZ, 0xfc, !UPT ;  /* 0x000100000e0e7892 */ /* 0x000fe4000f8efcff */
[----:B-1----:R-:W-:-:S02]  /*3ca0*/  UIADD3 UR6, UPT, UPT, UR6, 0x1f, URZ ;  /* 0x0000001f06067890 */ /* 0x002fc4000fffe0ff */
[----:B------:R-:W-:Y:S02]  /*3cb0*/  ULOP3.LUT UR15, UR15, 0x10000, URZ, 0xfc, !UPT ;  /* 0x000100000f0f7892 */ /* 0x000fe4000f8efcff */
[----:B------:R-:W-:Y:S01]  /*3cc0*/  USHF.R.S32.HI UR7, URZ, 0x1f, UR6 ;  /* 0x0000001fff077899 */ /* 0x000fe20008011406 */
[----:B------:R-:W-:Y:S01]  /*3cd0*/  UMOV UR28, 0x0 ;  /* 0x00000000001c7882 */ /* 0x000fe20000000000 */
[----:B------:R-:W-:Y:S02]  /*3ce0*/  UMOV UR29, 0x8400010 ;  /* 0x08400010001d7882 */ /* 0x000fe40000000000 */
[----:B------:R-:W-:Y:S01]  /*3cf0*/  ULEA.HI UR7, UR7, UR6, URZ, 0x5 ;  /* 0x0000000607077291 */ /* 0x000fe2000f8f28ff */
[----:B------:R-:W-:Y:S01]  /*3d00*/  UMOV UR26, 0x0 ;  /* 0x00000000001a7882 */ /* 0x000fe20000000000 */
[----:B------:R-:W-:Y:S02]  /*3d10*/  UMOV UR27, 0x8400010 ;  /* 0x08400010001b7882 */ /* 0x000fe40000000000 */
[----:B------:R-:W-:-:S04]  /*3d20*/  USHF.R.S32.HI UR7, URZ, 0x5, UR7 ;  /* 0x00000005ff077899 */ /* 0x000fc80008011407 */
[----:B------:R-:W-:-:S04]  /*3d30*/  UISETP.LT.AND UP0, UPT, UR7, 0x1, UPT ;  /* 0x000000010700788c */ /* 0x000fc8000bf01270 */
[----:B------:R-:W-:Y:S01]  /*3d40*/  USEL UR23, UR7, 0x1, !UP0 ;  /* 0x0000000107177887 */ /* 0x000fe2000c000000 */
[----:B--2---:R-:W-:Y:S02]  /*3d50*/  R2UR UR24, R2 ;  /* 0x00000000021872ca */ /* 0x004fe400000e0000 */
[----:B------:R-:W-:-:S13]  /*3d60*/  CS2R R2, SRZ ;  /* 0x0000000000027805 */ /* 0x000fda000001ff00 */
.L_x_87:
[C---:B------:R-:W-:Y:S02]  /*3d70*/  LEA R0, R8.reuse, UR8, 0x3 ;  /* 0x0000000808007c11 */ /* 0x040fe4000f8e18ff */
[----:B------:R-:W-:Y:S02]  /*3d80*/  SHF.L.U32 R4, R3, 0x1f, RZ ;  /* 0x0000001f03047819 */ /* 0x000fe400000006ff */
[----:B------:R-:W-:Y:S02]  /*3d90*/  LEA R5, R8, UR8, 0x4 ;  /* 0x0000000808057c11 */ /* 0x000fe4000f8e20ff */
[----:B------:R-:W1:Y:S02]  /*3da0*/  SYNCS.PHASECHK.TRANS64.TRYWAIT P0, [R0+URZ+0x150], R4 ;  /* 0x00015004000075a7 */ /* 0x000e6400080011ff */
[----:B-1-34-:R-:W-:Y:S05]  /*3db0*/  @!P0 BRA `(.L_x_80) ;  /* 0x0000006800c08947 */ /* 0x01afea0003800000 */
.L_x_204:
[----:B-1----:R-:W1:Y:S01]  /*3dc0*/  LDS.128 R4, [R5+0x1e0] ;  /* 0x0001e00005047984 */ /* 0x002e620000000c00 */
[----:B------:R-:W-:Y:S02]  /*3dd0*/  VIADD R0, R0, 0x160 ;  /* 0x0000016000007836 */ /* 0x000fe40000000000 */
[----:B------:R-:W-:Y:S01]  /*3de0*/  VIADD R8, R8, 0x1 ;  /* 0x0000000108087836 */ /* 0x000fe20000000000 */
[----:B------:R-:W-:Y:S01]  /*3df0*/  @!PT LDS RZ, [RZ] ;  /* 0x00000000fffff984 */ /* 0x000fe20000000800 */
[----:B------:R-:W-:Y:S01]  /*3e00*/  @!PT LDS RZ, [RZ] ;  /* 0x00000000fffff984 */ /* 0x000fe20000000800 */
[----:B------:R-:W-:Y:S01]  /*3e10*/  @!PT LDS RZ, [RZ] ;  /* 0x00000000fffff984 */ /* 0x000fe20000000800 */
[----:B------:R-:W-:Y:S01]  /*3e20*/  @!PT LDS RZ, [RZ] ;  /* 0x00000000fffff984 */ /* 0x000fe20000000800 */
[----:B------:R2:W-:Y:S06]  /*3e30*/  MEMBAR.ALL.CTA ;  /* 0x0000000000007992 */ /* 0x0005ec0000008000 */
[----:B--2---:R-:W2:Y:S01]  /*3e40*/  FENCE.VIEW.ASYNC.S ;  /* 0x00000000000073c6 */ /* 0x004ea20000000000 */
[----:B------:R-:W-:-:S04]  /*3e50*/  PRMT R0, RZ, 0x654, R0 ;  /* 0x00000654ff007816 */ /* 0x000fc80000000000 */
[----:B--2---:R2:W-:Y:S01]  /*3e60*/  SYNCS.ARRIVE.TRANS64.RED.A1T0 RZ, [R0+URZ], RZ ;  /* 0x000000ff00ff79a7 */ /* 0x0045e200081004ff */
[----:B-1----:R-:W-:Y:S01]  /*3e70*/  LOP3.LUT P1, RZ, R6, 0x1, RZ, 0xc0, !PT ;  /* 0x0000000106ff7812 */ /* 0x002fe2000782c0ff */
[----:B--2---:R-:W-:-:S12]  /*3e80*/  BRA.U UP2, `(.L_x_81) ;  /* 0x0000000102e07547 */ /* 0x004fd8000b800000 */
[----:B------:R-:W1:Y:S01]  /*3e90*/  LDCU UR6, c[0x0][0x38c] ;  /* 0x00007180ff0677ac */ /* 0x000e620008000800 */
[----:B------:R-:W-:Y:S02]  /*3ea0*/  PLOP3.LUT P2, PT, PT, PT, PT, 0x80, 0x8 ;  /* 0x000000000008781c */ /* 0x000fe40003f4f070 */
[----:B------:R-:W-:Y:S01]  /*3eb0*/  SHF.L.U32 R4, R9, 0x1f, RZ ;  /* 0x0000001f09047819 */ /* 0x000fe200000006ff */
[----:B------:R-:W-:Y:S02]  /*3ec0*/  ULEA UR10, UR22, UR8, 0x3 ;  /* 0x00000008160a7291 */ /* 0x000fe4000f8e18ff */
[----:B------:R-:W-:Y:S02]  /*3ed0*/  ULEA UR11, UR22, UR24, 0x7 ;  /* 0x00000018160b7291 */ /* 0x000fe4000f8e38ff */
[----:B-1----:R-:W-:-:S06]  /*3ee0*/  UISETP.GE.AND UP0, UPT, UR6, 0x1, UPT ;  /* 0x000000010600788c */ /* 0x002fcc000bf06270 */
[----:B------:R-:W-:-:S05]  /*3ef0*/  PLOP3.LUT P0, PT, PT, PT, UP0, 0x80, 0x8 ;  /* 0x000000000008781c */ /* 0x000fca0003f0f008 */
[----:B------:R-:W-:-:S08]  /*3f00*/  @UP0 ULEA UR6, UR21, UR8, 0x3 ;  /* 0x0000000815060291 */ /* 0x000fd0000f8e18ff */
[----:B------:R-:W-:-:S04]  /*3f10*/  @P0 SHF.L.U32 R0, R2, 0x1f, RZ ;  /* 0x0000001f02000819 */ /* 0x000fc800000006ff */
[----:B------:R1:W2:Y:S01]  /*3f20*/  @P0 SYNCS.PHASECHK.TRANS64.TRYWAIT P2, [UR6], R0 ;  /* 0x00000000ff0005a7 */ /* 0x0002a20008041106 */
[----:B------:R-:W3:Y:S02]  /*3f30*/  SYNCS.PHASECHK.TRANS64.TRYWAIT P0, [UR10+0x190], R4 ;  /* 0x00019004ff0075a7 */ /* 0x000ee4000800110a */
[----:B-123--:R-:W-:Y:S05]  /*3f40*/  @!P0 BRA `(.L_x_82) ;  /* 0x0000006800708947 */ /* 0x00efea0003800000 */
.L_x_206:
[----:B------:R-:W-:Y:S01]  /*3f50*/  UMOV UR19, UR20 ;  /* 0x0000001400137c82 */ /* 0x000fe20008000000 */
[----:B------:R-:W-:Y:S05]  /*3f60*/  BRA.U !UP0, `(.L_x_83) ;  /* 0x0000000108987547 */ /* 0x000fea000b800000 */
[----:B------:R-:W-:Y:S02]  /*3f70*/  UIADD3 UR19, UPT, UPT, UR23, UR20, URZ ;  /* 0x0000001417137290 */ /* 0x000fe4000fffe0ff */
[----:B------:R-:W-:Y:S01]  /*3f80*/  UPLOP3.LUT UP3, UPT, UPT, UPT, UPT, 0x40, 0x4 ;  /* 0x000000000004789c */ /* 0x000fe20003f6e870 */
[----:B------:R-:W-:Y:S01]  /*3f90*/  UMOV UR18, UR7 ;  /* 0x0000000700127c82 */ /* 0x000fe20008000000 */
[----:B------:R-:W-:-:S09]  /*3fa0*/  UMOV UR17, UR21 ;  /* 0x0000001500117c82 */ /* 0x000fd20008000000 */
.L_x_86:
[----:B--2---:R-:W-:Y:S01]  /*3fb0*/  ULEA UR9, UR17, UR8, 0x3 ;  /* 0x0000000811097291 */ /* 0x004fe2000f8e18ff */
[----:B---3--:R-:W-:Y:S11]  /*3fc0*/  @P2 BRA `(.L_x_84) ;  /* 0x00000000000c2947 */ /* 0x008ff60003800000 */
[----:B-1----:R-:W-:Y:S04]  /*3fd0*/  SHF.L.U32 R4, R2, 0x1f, RZ ;  /* 0x0000001f02047819 */ /* 0x002fe800000006ff */
[----:B------:R-:W1:Y:S02]  /*3fe0*/  SYNCS.PHASECHK.TRANS64.TRYWAIT P0, [UR9], R4 ;  /* 0x00000004ff0075a7 */ /* 0x000e640008001109 */
[----:B-1----:R-:W-:Y:S05]  /*3ff0*/  @!P0 BRA `(.L_x_85) ;  /* 0x00000068005c8947 */ /* 0x002fea0003800000 */
.L_x_84:
[----:B------:R-:W-:Y:S01]  /*4000*/  UISETP.NE.AND UP0, UPT, UR18, 0x1, UPT ;  /* 0x000000011200788c */ /* 0x000fe2000bf05270 */
[----:B------:R-:W-:Y:S01]  /*4010*/  PLOP3.LUT P2, PT, PT, PT, PT, 0x80, 0x8 ;  /* 0x000000000008781c */ /* 0x000fe20003f4f070 */
[----:B------:R-:W-:Y:S02]  /*4020*/  UIADD3 UR21, UPT, UPT, UR17, 0x1, URZ ;  /* 0x0000000111157890 */ /* 0x000fe4000fffe0ff */
[----:B------:R-:W-:Y:S02]  /*4030*/  ULEA UR30, UR17, UR15, 0x9 ;  /* 0x0000000f111e7291 */ /* 0x000fe4000f8e48ff */
[----:B------:R-:W-:Y:S01]  /*4040*/  UISETP.NE.AND UP1, UPT, UR21, 0x10, UPT ;  /* 0x000000101500788c */ /* 0x000fe2000bf25270 */
[----:B------:R-:W-:Y:S01]  /*4050*/  PLOP3.LUT P0, PT, PT, PT, UP0, 0x80, 0x8 ;  /* 0x000000000008781c */ /* 0x000fe20003f0f008 */
[----:B------:R-:W-:Y:S02]  /*4060*/  ULEA UR32, UR17, UR14, 0x8 ;  /* 0x0000000e11207291 */ /* 0x000fe4000f8e40ff */
[----:B------:R-:W-:Y:S02]  /*4070*/  USEL UR16, URZ, 0x1, UP1 ;  /* 0x00000001ff107887 */ /* 0x000fe40008800000 */
[----:B------:R-:W-:Y:S02]  /*4080*/  USEL UR21, UR21, URZ, UP1 ;  /* 0x000000ff15157287 */ /* 0x000fe40008800000 */
[----:B------:R-:W-:Y:S02]  /*4090*/  UIADD3 UR36, UPT, UPT, UR30, 0x2, URZ ;  /* 0x000000021e247890 */ /* 0x000fe4000fffe0ff */
[----:B------:R-:W-:Y:S01]  /*40a0*/  @UP0 ULEA UR6, UR21, UR8, 0x3 ;  /* 0x0000000815060291 */ /* 0x000fe2000f8e18ff */
[----:B------:R-:W-:Y:S01]  /*40b0*/  LOP3.LUT R2, R2, UR16, RZ, 0x3c, !PT ;  /* 0x0000001002027c12 */ /* 0x000fe2000f8e3cff */
[----:B------:R-:W-:Y:S02]  /*40c0*/  UIADD3 UR34, UPT, UPT, UR32, 0x2, URZ ;  /* 0x0000000220227890 */ /* 0x000fe4000fffe0ff */
[----:B------:R-:W-:Y:S01]  /*40d0*/  UIADD3 UR9, UPT, UPT, UR9, 0x80, URZ ;  /* 0x0000008009097890 */ /* 0x000fe2000fffe0ff */
[----:B-1----:R-:W-:Y:S01]  /*40e0*/  @P0 SHF.L.U32 R0, R2, 0x1f, RZ ;  /* 0x0000001f02000819 */ /* 0x002fe200000006ff */
[----:B------:R-:W-:Y:S01]  /*40f0*/  UMOV UR31, 0x80004020 ;  /* 0x80004020001f7882 */ /* 0x000fe20000000000 */
[----:B------:R-:W-:Y:S01]  /*4100*/  UMOV UR33, 0x80004020 ;  /* 0x8000402000217882 */ /* 0x000fe20000000000 */
[----:B------:R-:W-:Y:S01]  /*4110*/  UMOV UR37, 0x80004020 ;  /* 0x8000402000257882 */ /* 0x000fe20000000000 */
[----:B------:R2:W3:Y:S01]  /*4120*/  @P0 SYNCS.PHASECHK.TRANS64.TRYWAIT P2, [UR6], R0 ;  /* 0x00000000ff0005a7 */ /* 0x0004e20008041106 */
[----:B------:R-:W-:Y:S01]  /*4130*/  UIADD3 UR20, UPT, UPT, UR20, 0x1, URZ ;  /* 0x0000000114147890 */ /* 0x000fe2000fffe0ff */
[----:B------:R2:W-:Y:S01]  /*4140*/  UTCHMMA.2CTA gdesc[UR32], gdesc[UR30], tmem[UR11], tmem[UR28], idesc[UR29], UP3 ;  /* 0x00ff1c1e200075ea */ /* 0x0005e20009a0000b */
[----:B------:R-:W-:Y:S02]  /*4150*/  UIADD3 UR18, UPT, UPT, UR18, -0x1, URZ ;  /* 0xffffffff12127890 */ /* 0x000fe4000fffe0ff */
[----:B------:R-:W-:Y:S02]  /*4160*/  UISETP.NE.AND UP0, UPT, UR20, UR19, UPT ;  /* 0x000000131400728c */ /* 0x000fe4000bf05270 */
[----:B------:R-:W-:Y:S01]  /*4170*/  UPLOP3.LUT UP3, UPT, UPT, UPT, UPT, 0x80, 0x8 ;  /* 0x000000000008789c */ /* 0x000fe20003f6f070 */
[----:B------:R-:W-:Y:S01]  /*4180*/  UMOV UR35, 0x80004020 ;  /* 0x8000402000237882 */ /* 0x000fe20000000000 */
[----:B------:R-:W-:Y:S01]  /*4190*/  UMOV UR17, UR21 ;  /* 0x0000001500117c82 */ /* 0x000fe20008000000 */
[----:B------:R2:W-:Y:S01]  /*41a0*/  UTCHMMA.2CTA gdesc[UR34], gdesc[UR36], tmem[UR11], tmem[UR26], idesc[UR27], UPT ;  /* 0x00ff1a24220075ea */ /* 0x0005e2000ba0000b */
[----:B------:R2:W-:Y:S03]  /*41b0*/  UTCBAR.2CTA.MULTICAST [UR9], URZ, UR13 ;  /* 0x000000ff090073e9 */ /* 0x0005e6000820080d */
[----:B------:R-:W-:Y:S05]  /*41c0*/  BRA.U UP0, `(.L_x_86) ;  /* 0xfffffffd00787547 */ /* 0x000fea000b83ffff */
.L_x_83:
[----:B------:R-:W-:Y:S01]  /*41d0*/  UIADD3 UR10, UPT, UPT, UR10, 0x170, URZ ;  /* 0x000001700a0a7890 */ /* 0x000fe2000fffe0ff */
[----:B------:R-:W-:-:S08]  /*41e0*/  UMOV UR20, UR19 ;  /* 0x0000001300147c82 */ /* 0x000fd00008000000 */
[----:B------:R4:W-:Y:S01]  /*41f0*/  UTCBAR.2CTA.MULTICAST [UR10], URZ, UR12 ;  /* 0x000000ff0a0073e9 */ /* 0x0009e2000820080c */
[----:B------:R-:W-:Y:S02]  /*4200*/  NOP ;  /* 0x0000000000007918 */ /* 0x000fe40000000000 */
.L_x_81:
[----:B------:R-:W-:Y:S01]  /*4210*/  UIADD3 UR22, UPT, UPT, UR22, 0x1, URZ ;  /* 0x0000000116167890 */ /* 0x000fe2000fffe0ff */
[----:B------:R-:W-:-:S03]  /*4220*/  ISETP.NE.AND P0, PT, R8, 0x2, PT ;  /* 0x000000020800780c */ /* 0x000fc60003f05270 */
[----:B------:R-:W-:Y:S01]  /*4230*/  UISETP.NE.AND UP0, UPT, UR22, 0x4, UPT ;  /* 0x000000041600788c */ /* 0x000fe2000bf05270 */
[----:B-12---:R-:W-:Y:S02]  /*4240*/  SEL R0, RZ, 0x1, P0 ;  /* 0x00000001ff007807 */ /* 0x006fe40000000000 */
[----:B------:R-:W-:Y:S01]  /*4250*/  SEL R8, R8, RZ, P0 ;  /* 0x000000ff08087207 */ /* 0x000fe20000000000 */
[----:B------:R-:W-:Y:S01]  /*4260*/  USEL UR6, URZ, 0x1, UP0 ;  /* 0x00000001ff067887 */ /* 0x000fe20008000000 */
[----:B------:R-:W-:Y:S01]  /*4270*/  LOP3.LUT R3, R3, R0, RZ, 0x3c, !PT ;  /* 0x0000000003037212 */ /* 0x000fe200078e3cff */
[----:B------:R-:W-:-:S04]  /*4280*/  USEL UR22, UR22, URZ, UP0 ;  /* 0x000000ff16167287 */ /* 0x000fc80008000000 */
[----:B------:R-:W-:Y:S01]  /*4290*/  LOP3.LUT R9, R9, UR6, RZ, 0x3c, !PT ;  /* 0x0000000609097c12 */ /* 0x000fe2000f8e3cff */
[----:B------:R-:W-:Y:S07]  /*42a0*/  @P1 BRA `(.L_x_87) ;  /* 0xfffffff800b01947 */ /* 0x000fee000383ffff */
[----:B------:R-:W1:Y:S01]  /*42b0*/  S2UR UR6, SR_CgaCtaId ;  /* 0x00000000000679c3 */ /* 0x000e620000008800 */
[----:B------:R-:W-:Y:S01]  /*42c0*/  ELECT P0, URZ, PT ;  /* 0x0000000000ff782f */ /* 0x000fe20003800000 */
[----:B------:R-:W-:Y:S01]  /*42d0*/  HFMA2 R0, -RZ, RZ, 0, 5.9604644775390625e-08 ;  /* 0x00000001ff007431 */ /* 0x000fe200000001ff */
[----:B------:R-:W-:-:S05]  /*42e0*/  UMOV UR7, 0x40 ;  /* 0x0000004000077882 */ /* 0x000fca0000000000 */
[----:B------:R-:W-:Y:S01]  /*42f0*/  UVIRTCOUNT.DEALLOC.SMPOOL 0x80 ;  /* 0x000000800000784c */ /* 0x000fe20000000000 */
[----:B------:R-:W-:Y:S02]  /*4300*/  UISETP.NE.AND UP0, UPT, UR5, URZ, UPT ;  /* 0x000000ff0500728c */ /* 0x000fe4000bf05270 */
[----:B-1----:R-:W-:-:S09]  /*4310*/  ULEA UR6, UR6, UR7, 0x18 ;  /* 0x0000000706067291 */ /* 0x002fd2000f8ec0ff */
[----:B------:R1:W-:Y:S01]  /*4320*/  @P0 STS.U8 [UR6+0x1c], R0 ;  /* 0x00001c00ff000988 */ /* 0x0003e20008000006 */
[----:B------:R-:W-:Y:S05]  /*4330*/  BRA.U UP0, `(.L_x_88) ;  /* 0x0000000100a07547 */ /* 0x000fea000b800000 */
[----:B------:R-:W-:Y:S01]  /*4340*/  UIADD3 UR5, UPT, UPT, UR8, 0x190, URZ ;  /* 0x0000019008057890 */ /* 0x000fe2000fffe0ff */
[----:B------:R-:W-:-:S03]  /*4350*/  SHF.L.U32 R2, R9, 0x1f, RZ ;  /* 0x0000001f09027819 */ /* 0x000fc600000006ff */
[----:B------:R-:W-:-:S09]  /*4360*/  ULEA UR7, UR22, UR5, 0x3 ;  /* 0x0000000516077291 */ /* 0x000fd2000f8e18ff */
[----:B------:R-:W2:Y:S02]  /*4370*/  SYNCS.PHASECHK.TRANS64.TRYWAIT P0, [UR7], R2 ;  /* 0x00000002ff0075a7 */ /* 0x000ea40008001107 */
[----:B--2---:R-:W-:Y:S05]  /*4380*/  @!P0 BRA `(.L_x_89) ;  /* 0x0000006400908947 */ /* 0x004fea0003800000 */
.L_x_209:
[----:B------:R-:W-:-:S04]  /*4390*/  UIADD3 UR9, UPT, UPT, UR22, 0x1, URZ ;  /* 0x0000000116097890 */ /* 0x000fc8000fffe0ff */
[----:B------:R-:W-:-:S04]  /*43a0*/  UISETP.NE.AND UP1, UPT, UR9, 0x4, UPT ;  /* 0x000000040900788c */ /* 0x000fc8000bf25270 */
[----:B----4-:R-:W-:Y:S02]  /*43b0*/  USEL UR10, URZ, 0x1, UP1 ;  /* 0x00000001ff0a7887 */ /* 0x010fe40008800000 */
[----:B------:R-:W-:-:S04]  /*43c0*/  USEL UR9, UR9, URZ, UP1 ;  /* 0x000000ff09097287 */ /* 0x000fc80008800000 */
[----:B------:R-:W-:Y:S01]  /*43d0*/  ULEA UR7, UR9, UR5, 0x3 ;  /* 0x0000000509077291 */ /* 0x000fe2000f8e18ff */
[----:B-1----:R-:W-:-:S04]  /*43e0*/  LOP3.LUT R2, R9, UR10, RZ, 0x3c, !PT ;  /* 0x0000000a09027c12 */ /* 0x002fc8000f8e3cff */
[----:B------:R-:W-:-:S04]  /*43f0*/  SHF.L.U32 R3, R2, 0x1f, RZ ;  /* 0x0000001f02037819 */ /* 0x000fc800000006ff */
[----:B------:R-:W1:Y:S02]  /*4400*/  SYNCS.PHASECHK.TRANS64.TRYWAIT P0, [UR7], R3 ;  /* 0x00000003ff0075a7 */ /* 0x000e640008001107 */
[----:B-1----:R-:W-:Y:S05]  /*4410*/  @!P0 BRA `(.L_x_90) ;  /* 0x0000006400848947 */ /* 0x002fea0003800000 */
.L_x_211:
        /* <DEDUP_REMOVED lines=9> */
.L_x_213:
[----:B------:R-:W-:-:S04]  /*44b0*/  UIADD3 UR9, UPT, UPT, UR9, 0x1, URZ ;  /* 0x0000000109097890 */ /* 0x000fc8000fffe0ff */
[----:B------:R-:W-:-:S04]  /*44c0*/  UISETP.NE.AND UP1, UPT, UR9, 0x4, UPT ;  /* 0x000000040900788c */ /* 0x000fc8000bf25270 */
[----:B------:R-:W-:Y:S02]  /*44d0*/  USEL UR7, URZ, 0x1, UP1 ;  /* 0x00000001ff077887 */ /* 0x000fe40008800000 */
[----:B------:R-:W-:-:S04]  /*44e0*/  USEL UR9, UR9, URZ, UP1 ;  /* 0x000000ff09097287 */ /* 0x000fc80008800000 */
[----:B------:R-:W-:Y:S01]  /*44f0*/  ULEA UR9, UR9, UR5, 0x3 ;  /* 0x0000000509097291 */ /* 0x000fe2000f8e18ff */
[----:B------:R-:W-:-:S04]  /*4500*/  LOP3.LUT R2, R2, UR7, RZ, 0x3c, !PT ;  /* 0x0000000702027c12 */ /* 0x000fc8000f8e3cff */
[----:B------:R-:W-:Y:S01]  /*4510*/  SHF.L.U32 R2, R2, 0x1f, RZ ;  /* 0x0000001f02027819 */ /* 0x000fe200000006ff */
[----:B-1----:R-:W-:-:S04]  /*4520*/  IMAD.U32 R0, RZ, RZ, UR9 ;  /* 0x00000009ff007e24 */ /* 0x002fc8000f8e00ff */
[----:B------:R1:W2:Y:S03]  /*4530*/  SYNCS.PHASECHK.TRANS64.TRYWAIT P0, [R0+URZ], R2 ;  /* 0x00000002000075a7 */ /* 0x0002a600080011ff */
[----:B--2---:R-:W-:Y:S05]  /*4540*/  @!P0 NANOSLEEP.SYNCS 0x989680 ;  /* 0x009896800000895d */ /* 0x004fea0003900000 */
[----:B------:R-:W2:Y:S02]  /*4550*/  @!P0 SYNCS.PHASECHK.TRANS64 P0, [R0+URZ], R2 ;  /* 0x00000002000085a7 */ /* 0x000ea400080010ff */
[----:B--2---:R-:W-:Y:S05]  /*4560*/  @P0 BRA `(.L_x_92) ;  /* 0x0000000000200947 */ /* 0x004fea0003800000 */
.L_x_93:
[----:B--2---:R2:W4:Y:S02]  /*4570*/  SYNCS.PHASECHK.TRANS64.TRYWAIT P0, [R0+URZ], R2 ;  /* 0x00000002000075a7 */ /* 0x00452400080011ff */
[----:B----4-:R-:W-:Y:S05]  /*4580*/  @!P0 NANOSLEEP.SYNCS 0x989680 ;  /* 0x009896800000895d */ /* 0x010fea0003900000 */
[----:B------:R-:W4:Y:S02]  /*4590*/  @!P0 SYNCS.PHASECHK.TRANS64 P0, [R0+URZ], R2 ;  /* 0x00000002000085a7 */ /* 0x000f2400080010ff */
[----:B----4-:R-:W-:Y:S05]  /*45a0*/  @!P0 BRA `(.L_x_93) ;  /* 0xfffffffc00f08947 */ /* 0x010fea000383ffff */
[----:B------:R-:W-:Y:S05]  /*45b0*/  BRA `(.L_x_92) ;  /* 0x00000000000c7947 */ /* 0x000fea0003800000 */
.L_x_88:
[----:B------:R-:W-:-:S04]  /*45c0*/  UIADD3 UR5, UPT, UPT, UR8, 0x1d0, URZ ;  /* 0x000001d008057890 */ /* 0x000fc8000fffe0ff */
[----:B------:R-:W-:-:S09]  /*45d0*/  UPRMT UR5, UR4, 0x654, UR5 ;  /* 0x0000065404057896 */ /* 0x000fd20008000005 */
[----:B------:R-:W-:Y:S03]  /*45e0*/  SYNCS.ARRIVE.TRANS64.RED.A1T0 RZ, [UR5], RZ ;  /* 0x000000ffffff79a7 */ /* 0x000fe60008100405 */
.L_x_92:
[----:B-12---:R-:W-:Y:S01]  /*45f0*/  SHF.L.U32 R2, RZ, 0x1f, RZ ;  /* 0x0000001fff027819 */ /* 0x006fe200000006ff */
[----:B------:R-:W-:Y:S01]  /*4600*/  UIADD3 UR5, UPT, UPT, UR8, 0x1d0, URZ ;  /* 0x000001d008057890 */ /* 0x000fe2000fffe0ff */
[----:B------:R-:W-:Y:S02]  /*4610*/  PLOP3.LUT P0, PT, PT, PT, UP0, 0x80, 0x8 ;  /* 0x000000000008781c */ /* 0x000fe40003f0f008 */
[----:B------:R-:W1:Y:S02]  /*4620*/  SYNCS.PHASECHK.TRANS64.TRYWAIT P1, [UR8+0x1d0], R2 ;  /* 0x0001d002ff0075a7 */ /* 0x000e640008021108 */
[----:B-1----:R-:W-:Y:S09]  /*4630*/  @!P1 BRA `(.L_x_94) ;  /* 0x00000064002c9947 */ /* 0x002ff20003800000 */
.L_x_215:
[----:B------:R-:W-:Y:S01]  /*4640*/  @!UP0 UPRMT UR5, UR4, 0x654, UR5 ;  /* 0x0000065404058896 */ /* 0x000fe20008000005 */
[----:B------:R-:W-:Y:S02]  /*4650*/  UMOV UR8, 0xffff ;  /* 0x0000ffff00087882 */ /* 0x000fe40000000000 */
[----:B------:R-:W-:-:S06]  /*4660*/  UMOV UR4, 0x1 ;  /* 0x0000000100047882 */ /* 0x000fcc0000000000 */
[----:B------:R-:W-:Y:S01]  /*4670*/  @!P0 SYNCS.ARRIVE.TRANS64.RED.A1T0 RZ, [UR5], RZ ;  /* 0x000000ffffff89a7 */ /* 0x000fe20008100405 */
[----:B------:R-:W-:Y:S01]  /*4680*/  NOP ;  /* 0x0000000000007918 */ /* 0x000fe20000000000 */
[----:B-1----:R-:W1:Y:S01]  /*4690*/  LDS R0, [UR6+0x14] ;  /* 0x00001406ff007984 */ /* 0x002e620008000800 */
[----:B------:R-:W-:-:S04]  /*46a0*/  ULOP3.LUT UR5, UR24, 0xffff, URZ, 0xc0, !UPT ;  /* 0x0000ffff18057892 */ /* 0x000fc8000f8ec0ff */
[----:B------:R-:W-:-:S04]  /*46b0*/  USHF.R.U32.HI UR5, URZ, 0x5, UR5 ;  /* 0x00000005ff057899 */ /* 0x000fc80008011605 */
[----:B------:R-:W-:Y:S02]  /*46c0*/  USHF.L.U32 UR8, UR8, UR5, URZ ;  /* 0x0000000508087299 */ /* 0x000fe400080006ff */
[----:B------:R-:W-:-:S04]  /*46d0*/  USHF.L.U32 UR4, UR4, UR5, URZ ;  /* 0x0000000504047299 */ /* 0x000fc800080006ff */
[----:B-1----:R-:W-:-:S04]  /*46e0*/  LOP3.LUT R0, R0, UR8, RZ, 0xc0, !PT ;  /* 0x0000000800007c12 */ /* 0x002fc8000f8ec0ff */
[----:B------:R-:W-:-:S13]  /*46f0*/  ISETP.NE.AND P0, PT, R0, UR8, PT ;  /* 0x0000000800007c0c */ /* 0x000fda000bf05270 */
[----:B------:R-:W-:Y:S05]  /*4700*/  @P0 BRA `(.L_x_95) ;  /* 0x0000000000580947 */ /* 0x000fea0003800000 */
[----:B------:R-:W1:Y:S02]  /*4710*/  LDS R0, [UR6+0x18] ;  /* 0x00001806ff007984 */ /* 0x000e640008000800 */
[----:B-1----:R-:W-:-:S04]  /*4720*/  LOP3.LUT R0, R0, UR4, RZ, 0xc0, !PT ;  /* 0x0000000400007c12 */ /* 0x002fc8000f8ec0ff */
[----:B------:R-:W-:-:S13]  /*4730*/  ISETP.NE.AND P0, PT, R0, UR4, PT ;  /* 0x0000000400007c0c */ /* 0x000fda000bf05270 */
[----:B------:R-:W-:Y:S05]  /*4740*/  @P0 BRA `(.L_x_96) ;  /* 0x00000000003c0947 */ /* 0x000fea0003800000 */
[----:B------:R-:W1:Y:S01]  /*4750*/  S2R R2, SR_LANEID ;  /* 0x0000000000027919 */ /* 0x000e620000000000 */
[----:B------:R-:W-:Y:S01]  /*4760*/  ULOP3.LUT UR8, URZ, UR8, URZ, 0x33, !UPT ;  /* 0x00000008ff087292 */ /* 0x000fe2000f8e33ff */
[----:B------:R-:W-:Y:S02]  /*4770*/  VOTEU.ANY UR7, UPT, PT ;  /* 0x0000000000077886 */ /* 0x000fe400038e0100 */
[----:B------:R-:W-:-:S03]  /*4780*/  UFLO.U32 UR7, UR7 ;  /* 0x00000007000772bd */ /* 0x000fc600080e0000 */
[----:B------:R-:W-:-:S04]  /*4790*/  IMAD.U32 R0, RZ, RZ, UR8 ;  /* 0x00000008ff007e24 */ /* 0x000fc8000f8e00ff */
[----:B------:R2:W3:Y:S02]  /*47a0*/  REDUX UR5, R0 ;  /* 0x00000000000573c4 */ /* 0x0004e40000000000 */
[----:B------:R1:W-:Y:S02]  /*47b0*/  UTCATOMSWS.AND URZ, UR8 ;  /* 0x0000000800ff79e3 */ /* 0x0003e40008000000 */
[----:B-1----:R-:W-:Y:S02]  /*47c0*/  ISETP.EQ.U32.AND P0, PT, R2, UR7, PT ;  /* 0x0000000702007c0c */ /* 0x002fe4000bf02070 */
[----:B--2---:R-:W-:Y:S02]  /*47d0*/  LOP3.LUT R0, RZ, UR4, RZ, 0x33, !PT ;  /* 0x00000004ff007c12 */ /* 0x004fe4000f8e33ff */
[----:B---3--:R-:W-:Y:S02]  /*47e0*/  MOV R2, UR5 ;  /* 0x0000000500027c02 */ /* 0x008fe40008000f00 */
[----:B------:R-:W1:Y:S07]  /*47f0*/  REDUX UR4, R0 ;  /* 0x00000000000473c4 */ /* 0x000e6e0000000000 */
[----:B------:R2:W-:Y:S01]  /*4800*/  @P0 ATOMS.AND RZ, [UR6+0x14], R2 ;  /* 0x00001402ffff098c */ /* 0x0005e2000a800006 */
[----:B-1----:R-:W-:-:S05]  /*4810*/  IMAD.U32 R0, RZ, RZ, UR4 ;  /* 0x00000004ff007e24 */ /* 0x002fca000f8e00ff */
[----:B------:R2:W-:Y:S01]  /*4820*/  @P0 ATOMS.AND RZ, [UR6+0x18], R0 ;  /* 0x00001800ffff098c */ /* 0x0005e2000a800006 */
[----:B------:R-:W-:Y:S05]  /*4830*/  BRA `(.L_x_97) ;  /* 0x0000000000147947 */ /* 0x000fea0003800000 */
.L_x_96:
[----:B------:R-:W-:Y:S02]  /*4840*/  MOV R2, 0x4860 ;  /* 0x0000486000027802 */ /* 0x000fe40000000f00 */
[----:B---345:R-:W-:Y:S05]  /*4850*/  CALL.REL.NOINC `($__internal_0_$__cuda_sm10x_tcgen05_guardrail_trap_col_being_dealloced_not_returned_by_alloc) ;  /* 0x00000068000c7944 */ /* 0x038fea0003c00000 */
[----:B------:R-:W-:Y:S05]  /*4860*/  BRA `(.L_x_97) ;  /* 0x0000000000087947 */ /* 0x000fea0003800000 */
.L_x_95:
[----:B------:R-:W-:Y:S02]  /*4870*/  MOV R2, 0x4890 ;  /* 0x0000489000027802 */ /* 0x000fe40000000f00 */
[----:B---345:R-:W-:Y:S05]  /*4880*/  CALL.REL.NOINC `($__internal_2_$__cuda_sm10x_tcgen05_guardrail_trap_unallocated_columns_being_dealloced) ;  /* 0x0000006800187944 */ /* 0x038fea0003c00000 */
.L_x_97:
[----:B------:R-:W-:Y:S01]  /*4890*/  NOP ;  /* 0x0000000000007918 */ /* 0x000fe20000000000 */
[----:B----4-:R-:W-:Y:S05]  /*48a0*/  EXIT ;  /* 0x000000000000794d */ /* 0x010fea0003800000 */
.L_x_68:
[----:B------:R-:W-:-:S09]  /*48b0*/  UISETP.NE.OR UP5, UPT, UR10, 0x3, !UP5 ;  /* 0x000000030a00788c */ /* 0x000fd2000efa5670 */
[----:B------:R-:W-:Y:S05]  /*48c0*/  BRA.U UP5, `(.L_x_98) ;  /* 0x0000001105747547 */ /* 0x000fea000b800000 */
[----:B------:R-:W1:Y:S01]  /*48d0*/  LDC R0, c[0x0][0xb30] ;  /* 0x0002cc00ff007b82 */ /* 0x000e620000000800 */
[----:B------:R-:W2:Y:S01]  /*48e0*/  LDCU.64 UR8, c[0x0][0x888] ;  /* 0x00011100ff0877ac */ /* 0x000ea20008000a00 */
[----:B------:R-:W-:Y:S02]  /*48f0*/  HFMA2 R27, -RZ, RZ, 0, 0 ;  /* 0x00000000ff1b7431 */ /* 0x000fe400000001ff */
[----:B------:R-:W-:Y:S01]  /*4900*/  IMAD.MOV.U32 R29, RZ, RZ, 0x1 ;  /* 0x00000001ff1d7424 */ /* 0x000fe200078e00ff */
[----:B------:R-:W-:Y:S01]  /*4910*/  MOV R25, 0x2000 ;  /* 0x0000200000197802 */ /* 0x000fe20000000f00 */
[----:B------:R-:W3:Y:S01]  /*4920*/  LDCU.64 UR4, c[0x0][0x890] ;  /* 0x00011200ff0477ac */ /* 0x000ee20008000a00 */
[----:B------:R-:W-:Y:S01]  /*4930*/  IMAD.MOV.U32 R28, RZ, RZ, RZ ;  /* 0x000000ffff1c7224 */ /* 0x000fe200078e00ff */
[----:B------:R-:W4:Y:S01]  /*4940*/  LDC R24, c[0x0][0x370] ;  /* 0x0000dc00ff187b82 */ /* 0x000f220000000800 */
[----:B------:R-:W-:Y:S01]  /*4950*/  UMOV UR7, 0x400 ;  /* 0x0000040000077882 */ /* 0x000fe20000000000 */
[----:B------:R-:W-:-:S02]  /*4960*/  UPLOP3.LUT UP1, UPT, UPT, UPT, UPT, 0x40, 0x4 ;  /* 0x000000000004789c */ /* 0x000fc40003f2e870 */
[----:B------:R-:W-:-:S04]  /*4970*/  ULEA UR7, UR37, UR7, 0x18 ;  /* 0x0000000725077291 */ /* 0x000fc8000f8ec0ff */
[----:B------:R-:W4:Y:S01]  /*4980*/  LDC R3, c[0x0][0xb0c] ;  /* 0x0002c300ff037b82 */ /* 0x000f220000000800 */
[----:B------:R-:W-:Y:S02]  /*4990*/  UIADD3 UR13, UPT, UPT, UR7, 0x118, URZ ;  /* 0x00000118070d7890 */ /* 0x000fe4000fffe0ff */
[----:B--2---:R-:W-:Y:S02]  /*49a0*/  UISETP.NE.U32.AND UP3, UPT, UR8, URZ, UPT ;  /* 0x000000ff0800728c */ /* 0x004fe4000bf65070 */
[----:B------:R-:W-:Y:S02]  /*49b0*/  UIADD3 UR41, UPT, UPT, UR7, 0x100, URZ ;  /* 0x0000010007297890 */ /* 0x000fe4000fffe0ff */
[----:B---3--:R-:W-:Y:S01]  /*49c0*/  UISETP.NE.U32.AND UP4, UPT, UR4, URZ, UPT ;  /* 0x000000ff0400728c */ /* 0x008fe2000bf85070 */
[----:B------:R-:W2:Y:S01]  /*49d0*/  LDC R18, c[0x0][0xb20] ;  /* 0x0002c800ff127b82 */ /* 0x000ea20000000800 */
[----:B-1----:R-:W-:Y:S01]  /*49e0*/  ISETP.NE.AND P1, PT, R0, 0x1, PT ;  /* 0x000000010000780c */ /* 0x002fe20003f25270 */
[----:B------:R-:W-:-:S02]  /*49f0*/  UISETP.NE.AND.EX UP3, UPT, UR9, URZ, UPT, UP3 ;  /* 0x000000ff0900728c */ /* 0x000fc4000bf65330 */
[----:B------:R-:W-:Y:S02]  /*4a00*/  UIADD3 UR33, UPT, UPT, UR7, 0x108, URZ ;  /* 0x0000010807217890 */ /* 0x000fe4000fffe0ff */
[----:B------:R-:W-:Y:S02]  /*4a10*/  UIADD3 UR25, UPT, UPT, UR7, 0x110, URZ ;  /* 0x0000011007197890 */ /* 0x000fe4000fffe0ff */
[----:B------:R-:W1:Y:S01]  /*4a20*/  LDC.64 R30, c[0x0][0x348] ;  /* 0x0000d200ff1e7b82 */ /* 0x000e620000000a00 */
[----:B------:R-:W-:Y:S02]  /*4a30*/  UPRMT UR13, UR37, 0x654, UR13 ;  /* 0x00000654250d7896 */ /* 0x000fe4000800000d */
[----:B------:R-:W-:-:S05]  /*4a40*/  UISETP.NE.AND.EX UP4, UPT, UR5, URZ, UPT, UP4 ;  /* 0x000000ff0500728c */ /* 0x000fca000bf85340 */
[----:B------:R-:W3:Y:S08]  /*4a50*/  LDC.64 R16, c[0x0][0xb10] ;  /* 0x0002c400ff107b82 */ /* 0x000ef00000000a00 */
[----:B------:R-:W1:Y:S08]  /*4a60*/  LDC.64 R6, c[0x0][0xb18] ;  /* 0x0002c600ff067b82 */ /* 0x000e700000000a00 */
[----:B------:R-:W1:Y:S08]  /*4a70*/  LDC.64 R4, c[0x0][0xb28] ;  /* 0x0002ca00ff047b82 */ /* 0x000e700000000a00 */
[----:B--2-4-:R-:W1:Y:S02]  /*4a80*/  LDC R19, c[0x0][0x374] ;  /* 0x0000dd00ff137b82 */ /* 0x014e640000000800 */
.L_x_109:
[C---:B------:R-:W-:Y:S02]  /*4a90*/  LEA R0, R28.reuse, UR7, 0x3 ;  /* 0x000000071c007c11 */ /* 0x040fe4000f8e18ff */
[----:B------:R-:W-:Y:S02]  /*4aa0*/  SHF.L.U32 R2, R27, 0x1f, RZ ;  /* 0x0000001f1b027819 */ /* 0x000fe400000006ff */
[----:B------:R-:W-:Y:S02]  /*4ab0*/  LEA R20, R28, UR7, 0x4 ;  /* 0x000000071c147c11 */ /* 0x000fe4000f8e20ff */
[----:B--2---:R-:W2:Y:S02]  /*4ac0*/  SYNCS.PHASECHK.TRANS64.TRYWAIT P0, [R0+URZ+0x150], R2 ;  /* 0x00015002000075a7 */ /* 0x004ea400080011ff */
[----:B--2---:R-:W-:Y:S05]  /*4ad0*/  @!P0 BRA `(.L_x_99) ;  /* 0x00000060001c8947 */ /* 0x004fea0003800000 */
.L_x_216:
[----:B------:R-:W-:Y:S01]  /*4ae0*/  ISETP.GE.AND P0, PT, R40, 0x1, PT ;  /* 0x000000012800780c */ /* 0x000fe20003f06270 */
[----:B------:R-:W4:Y:S01]  /*4af0*/  LDS.128 R20, [R20+0x1e0] ;  /* 0x0001e00014147984 */ /* 0x000f220000000c00 */
[----:B--2---:R-:W-:Y:S01]  /*4b00*/  VIADD R0, R0, 0x160 ;  /* 0x0000016000007836 */ /* 0x004fe20000000000 */
[----:B------:R-:W-:Y:S01]  /*4b10*/  @!PT LDS RZ, [RZ] ;  /* 0x00000000fffff984 */ /* 0x000fe20000000800 */
[----:B------:R-:W-:Y:S01]  /*4b20*/  @!PT LDS RZ, [RZ] ;  /* 0x00000000fffff984 */ /* 0x000fe20000000800 */
[----:B------:R-:W-:Y:S01]  /*4b30*/  @!PT LDS RZ, [RZ] ;  /* 0x00000000fffff984 */ /* 0x000fe20000000800 */
[----:B------:R-:W-:Y:S01]  /*4b40*/  @!PT LDS RZ, [RZ] ;  /* 0x00000000fffff984 */ /* 0x000fe20000000800 */
[----:B------:R2:W-:Y:S06]  /*4b50*/  MEMBAR.ALL.CTA ;  /* 0x0000000000007992 */ /* 0x0005ec0000008000 */
[----:B--2---:R-:W2:Y:S01]  /*4b60*/  FENCE.VIEW.ASYNC.S ;  /* 0x00000000000073c6 */ /* 0x004ea20000000000 */
[----:B------:R-:W-:Y:S04]  /*4b70*/  PRMT R0, RZ, 0x654, R0 ;  /* 0x00000654ff007816 */ /* 0x000fe80000000000 */
[----:B--2---:R2:W-:Y:S01]  /*4b80*/  SYNCS.ARRIVE.TRANS64.RED.A1T0 RZ, [R0+URZ], RZ ;  /* 0x000000ff00ff79a7 */ /* 0x0045e200081004ff */
[----:B----4-:R-:W-:Y:S11]  /*4b90*/  LOP3.LUT P3, RZ, R22, 0x1, RZ, 0xc0, !PT ;  /* 0x0000000116ff7812 */ /* 0x010ff6000786c0ff */
[----:B------:R-:W-:Y:S02]  /*4ba0*/  @!UPT UIADD3 URZ, UPT, UPT, URZ, URZ, URZ ;  /* 0x000000fffffff290 */ /* 0x000fe4000fffe0ff */
[----:B------:R-:W-:Y:S02]  /*4bb0*/  @P3 MOV R11, R20 ;  /* 0x00000014000b3202 */ /* 0x000fe40000000f00 */
[----:B------:R-:W-:Y:S01]  /*4bc0*/  @P3 LOP3.LUT R10, R21, 0xffff, RZ, 0xc0, !PT ;  /* 0x0000ffff150a3812 */ /* 0x000fe200078ec0ff */
[----:B--2---:R-:W-:Y:S06]  /*4bd0*/  @!P0 BRA `(.L_x_100) ;  /* 0x0000000000a48947 */ /* 0x004fec0003800000 */
[-C--:B-1----:R-:W-:Y:S01]  /*4be0*/  IMAD.HI.U32 R0, R19, R7.reuse, RZ ;  /* 0x0000000713007227 */ /* 0x082fe200078e00ff */
[----:B------:R-:W-:Y:S02]  /*4bf0*/  ISETP.NE.AND P0, PT, R6, 0x1, PT ;  /* 0x000000010600780c */ /* 0x000fe40003f05270 */
[----:B------:R-:W-:Y:S01]  /*4c00*/  ISETP.NE.AND P2, PT, R40, 0x1, PT ;  /* 0x000000012800780c */ /* 0x000fe20003f45270 */
[----:B---3--:R-:W-:Y:S01]  /*4c10*/  IMAD.HI.U32 R9, R24, R16, RZ ;  /* 0x0000001018097227 */ /* 0x008fe200078e00ff */
[----:B------:R-:W-:Y:S02]  /*4c20*/  SHF.R.U32.HI R0, RZ, R18, R0 ;  /* 0x00000012ff007219 */ /* 0x000fe40000011600 */
[----:B------:R-:W-:Y:S01]  /*4c30*/  ISETP.NE.AND P4, PT, R3, 0x1, PT ;  /* 0x000000010300780c */ /* 0x000fe20003f85270 */
[----:B------:R-:W-:Y:S01]  /*4c40*/  IMAD.HI.U32 R13, R10, R7, RZ ;  /* 0x000000070a0d7227 */ /* 0x000fe200078e00ff */
[----:B------:R-:W-:Y:S02]  /*4c50*/  SHF.R.U32.HI R9, RZ, R17, R9 ;  /* 0x00000011ff097219 */ /* 0x000fe40000011609 */
[----:B------:R-:W-:Y:S01]  /*4c60*/  SEL R0, R19, R0, !P0 ;  /* 0x0000000013007207 */ /* 0x000fe20004000000 */
[----:B------:R-:W-:Y:S01]  /*4c70*/  IMAD.HI.U32 R12, R11, R16, RZ ;  /* 0x000000100b0c7227 */ /* 0x000fe200078e00ff */
[----:B------:R-:W-:Y:S03]  /*4c80*/  SEL R9, R24, R9, !P4 ;  /* 0x0000000918097207 */ /* 0x000fe60006000000 */
[-C--:B------:R-:W-:Y:S01]  /*4c90*/  IMAD.HI.U32 R8, R0, R4.reuse, RZ ;  /* 0x0000000400087227 */ /* 0x080fe200078e00ff */
[----:B------:R-:W-:Y:S03]  /*4ca0*/  SHF.R.U32.HI R12, RZ, R17, R12 ;  /* 0x00000011ff0c7219 */ /* 0x000fe6000001160c */
[----:B------:R-:W-:Y:S01]  /*4cb0*/  IMAD.HI.U32 R2, R9, R4, RZ ;  /* 0x0000000409027227 */ /* 0x000fe200078e00ff */
[-C--:B------:R-:W-:Y:S02]  /*4cc0*/  @P2 SHF.R.U32.HI R0, RZ, R5.reuse, R8 ;  /* 0x00000005ff002219 */ /* 0x080fe40000011608 */
[----:B------:R-:W-:Y:S02]  /*4cd0*/  SHF.R.U32.HI R8, RZ, R18, R13 ;  /* 0x00000012ff087219 */ /* 0x000fe4000001160d */
[----:B------:R-:W-:Y:S01]  /*4ce0*/  @P2 SHF.R.U32.HI R9, RZ, R5, R2 ;  /* 0x00000005ff092219 */ /* 0x000fe20000011602 */
[----:B------:R-:W-:Y:S01]  /*4cf0*/  IMAD R0, R40, R0, RZ ;  /* 0x0000000028007224 */ /* 0x000fe200078e02ff */
[----:B------:R-:W-:Y:S02]  /*4d00*/  SEL R8, R10, R8, !P0 ;  /* 0x000000080a087207 */ /* 0x000fe40004000000 */
[----:B------:R-:W-:Y:S01]  /*4d10*/  SEL R2, R11, R12, !P4 ;  /* 0x0000000c0b027207 */ /* 0x000fe20006000000 */
[----:B------:R-:W-:Y:S01]  /*4d20*/  IMAD R12, R40, R9, RZ ;  /* 0x00000009280c7224 */ /* 0x000fe200078e02ff */
[C---:B------:R-:W-:Y:S01]  /*4d30*/  ISETP.GE.AND P0, PT, R8.reuse, R0, PT ;  /* 0x000000000800720c */ /* 0x040fe20003f06270 */
[----:B------:R-:W-:Y:S03]  /*4d40*/  IMAD.HI.U32 R0, R8, R4, RZ ;  /* 0x0000000408007227 */ /* 0x000fe600078e00ff */
[----:B------:R-:W-:Y:S02]  /*4d50*/  ISETP.GE.OR P0, PT, R2, R12, P0 ;  /* 0x0000000c0200720c */ /* 0x000fe40000706670 */
[-C--:B------:R-:W-:Y:S04]  /*4d60*/  SHF.R.U32.HI R0, RZ, R5.reuse, R0 ;  /* 0x00000005ff007219 */ /* 0x080fe80000011600 */
[----:B------:R-:W-:Y:S05]  /*4d70*/  SEL R13, R8, R0, !P2 ;  /* 0x00000000080d7207 */ /* 0x000fea0005000000 */
[----:B------:R-:W-:Y:S02]  /*4d80*/  IMAD.MOV R12, RZ, RZ, -R13 ;  /* 0x000000ffff0c7224 */ /* 0x000fe400078e0a0d */
[----:B------:R-:W-:Y:S04]  /*4d90*/  @!P0 IMAD.HI.U32 R0, R2, R4, RZ ;  /* 0x0000000402008227 */ /* 0x000fe800078e00ff */
[----:B------:R-:W-:Y:S01]  /*4da0*/  IMAD R12, R40, R12, R8 ;  /* 0x0000000c280c7224 */ /* 0x000fe200078e0208 */
[----:B------:R-:W-:Y:S04]  /*4db0*/  @!P0 SHF.R.U32.HI R0, RZ, R5, R0 ;  /* 0x00000005ff008219 */ /* 0x000fe80000011600 */
[----:B------:R-:W-:Y:S04]  /*4dc0*/  @!P0 SEL R0, R2, R0, !P2 ;  /* 0x0000000002008207 */ /* 0x000fe80005000000 */
[----:B------:R-:W-:Y:S01]  /*4dd0*/  @!P0 IADD3 R13, PT, PT, R13, -R0, RZ ;  /* 0x800000000d0d8210 */ /* 0x000fe20007ffe0ff */
[----:B------:R-:W-:Y:S01]  /*4de0*/  @!P0 IMAD R0, R9, R12, R0 ;  /* 0x0000000c09008224 */ /* 0x000fe200078e0200 */
[----:B------:R-:W-:Y:S01]  /*4df0*/  IADD3 R9, PT, PT, -R8, RZ, RZ ;  /* 0x000000ff08097210 */ /* 0x000fe20007ffe1ff */
[--C-:B------:R-:W-:Y:S02]  /*4e00*/  IMAD.MOV R12, RZ, RZ, -R2.reuse ;  /* 0x000000ffff0c7224 */ /* 0x100fe400078e0a02 */
[----:B------:R-:W-:Y:S02]  /*4e10*/  @!P0 IMAD R8, R13, R40, R2 ;  /* 0x000000280d088224 */ /* 0x000fe400078e0202 */
[----:B------:R-:W-:Y:S02]  /*4e20*/  @!P0 IMAD.MOV.U32 R2, RZ, RZ, R0 ;  /* 0x000000ffff028224 */ /* 0x000fe400078e0000 */
[----:B------:R-:W-:Y:S02]  /*4e30*/  IMAD R11, R3, R12, R11 ;  /* 0x0000000c030b7224 */ /* 0x000fe400078e020b */
[----:B------:R-:W-:Y:S02]  /*4e40*/  IMAD R10, R6, R9, R10 ;  /* 0x00000009060a7224 */ /* 0x000fe400078e020a */
[----:B------:R-:W-:Y:S02]  /*4e50*/  IMAD R11, R2, R3, R11 ;  /* 0x00000003020b7224 */ /* 0x000fe400078e020b */
[----:B------:R-:W-:Y:S02]  /*4e60*/  IMAD R10, R8, R6, R10 ;  /* 0x00000006080a7224 */ /* 0x000fe400078e020a */
.L_x_100:
[----:B------:R-:W-:Y:S05]  /*4e70*/  BRA.U UP1, `(.L_x_101) ;  /* 0x0000000101107547 */ /* 0x000fea000b800000 */
[----:B------:R-:W-:Y:S04]  /*4e80*/  MOV R2, UR6 ;  /* 0x0000000600027c02 */ /* 0x000fe80008000f00 */
[----:B------:R-:W-:Y:S04]  /*4e90*/  SHF.L.U32 R2, R2, 0x1f, RZ ;  /* 0x0000001f02027819 */ /* 0x000fe800000006ff */
[----:B------:R-:W2:Y:S02]  /*4ea0*/  SYNCS.PHASECHK.TRANS64.TRYWAIT P0, [UR7+0x148], R2 ;  /* 0x00014802ff0075a7 */ /* 0x000ea40008001107 */
[----:B--2---:R-:W-:Y:S05]  /*4eb0*/  @!P0 BRA `(.L_x_102) ;  /* 0x0000005c00388947 */ /* 0x004fea0003800000 */
.L_x_101:
[----:B------:R-:W-:Y:S02]  /*4ec0*/  R2UR UR42, R15 ;  /* 0x000000000f2a72ca */ /* 0x000fe400000e0000 */
[----:B------:R-:W-:Y:S02]  /*4ed0*/  R2UR UR43, R14 ;  /* 0x000000000e2b72ca */ /* 0x000fe400000e0000 */
[----:B------:R-:W-:Y:S02]  /*4ee0*/  ISETP.NE.U32.AND P2, PT, RZ, UR4, PT ;  /* 0x00000004ff007c0c */ /* 0x000fe4000bf45070 */
[----:B------:R-:W-:Y:S02]  /*4ef0*/  SHF.L.U32 R14, R29, 0x1f, RZ ;  /* 0x0000001f1d0e7819 */ /* 0x000fe400000006ff */
[----:B------:R-:W-:Y:S05]  /*4f00*/  ISETP.NE.AND.EX P2, PT, RZ, UR5, PT, P2 ;  /* 0x00000005ff007c0c */ /* 0x000fea000bf45320 */
[----:B------:R-:W-:Y:S02]  /*4f10*/  USHF.L.U32 UR42, UR42, 0x8, URZ ;  /* 0x000000082a2a7899 */ /* 0x000fe400080006ff */
[----:B------:R-:W-:Y:S01]  /*4f20*/  USHF.L.U32 UR43, UR43, 0x6, URZ ;  /* 0x000000062b2b7899 */ /* 0x000fe200080006ff */
[----:B------:R-:W-:Y:S11]  /*4f30*/  BRA.U !UP4, `(.L_x_103) ;  /* 0x000000010c347547 */ /* 0x000ff6000b800000 */
[----:B------:R-:W-:Y:S01]  /*4f40*/  UPLOP3.LUT UP0, UPT, UPT, UPT, UP3, 0x80, 0x8 ;  /* 0x000000000008789c */ /* 0x000fe20003f0f030 */
[----:B--2---:R-:W-:Y:S02]  /*4f50*/  HFMA2 R0, -RZ, RZ, 0, 5.9604644775390625e-08 ;  /* 0x00000001ff007431 */ /* 0x004fe400000001ff */
[----:B------:R-:W-:Y:S03]  /*4f60*/  IMAD.MOV.U32 R92, RZ, RZ, 0x1 ;  /* 0x00000001ff5c7424 */ /* 0x000fe600078e00ff */
[----:B------:R-:W-:Y:S05]  /*4f70*/  PLOP3.LUT P0, PT, PT, PT, UP0, 0x80, 0x8 ;  /* 0x000000000008781c */ /* 0x000fea0003f0f008 */
[----:B------:R-:W2:Y:S01]  /*4f80*/  @UP0 LDCU.64 UR10, c[0x0][0x888] ;  /* 0x00011100ff0a07ac */ /* 0x000ea20008000a00 */
[----:B------:R-:W-:Y:S07]  /*4f90*/  @UP0 UIMAD UR8, UR36, UR4, URZ ;  /* 0x00000004240802a4 */ /* 0x000fee000f8e02ff */
[----:B------:R-:W-:Y:S01]  /*4fa0*/  @!P0 PRMT R92, R0, 0x7610, R92 ;  /* 0x00007610005c8816 */ /* 0x000fe2000000005c */
[----:B--2---:R-:W-:Y:S03]  /*4fb0*/  @UP0 UIMAD.WIDE UR10, UR8, 0x4, UR10 ;  /* 0x00000004080a08a5 */ /* 0x004fe6000f8e020a */
[----:B------:R-:W2:Y:S03]  /*4fc0*/  @!UP0 LDCU UR8, c[0x0][0x880] ;  /* 0x00011000ff0887ac */ /* 0x000ea60008000800 */
[----:B------:R-:W-:Y:S01]  /*4fd0*/  IMAD.U32 R8, RZ, RZ, UR10 ;  /* 0x0000000aff087e24 */ /* 0x000fe2000f8e00ff */
[----:B------:R-:W-:Y:S05]  /*4fe0*/  MOV R9, UR11 ;  /* 0x0000000b00097c02 */ /* 0x000fea0008000f00 */
[----:B-----5:R4:W5:Y:S02]  /*4ff0*/  @P0 LDG.E R49, desc[UR46][R8.64] ;  /* 0x0000002e08310981 */ /* 0x020964000c1e1900 */
[----:B--2-4-:R-:W-:Y:S07]  /*5000*/  @!P0 IMAD.U32 R49, RZ, RZ, UR8 ;  /* 0x00000008ff318e24 */ /* 0x014fee000f8e00ff */
.L_x_103:
[----:B-----5:R-:W-:Y:S01]  /*5010*/  @!P2 FSETP.EQ.AND P0, PT, R49, RZ, PT ;  /* 0x000000ff3100a20b */ /* 0x020fe20003f02000 */
[----:B------:R-:W-:Y:S01]  /*5020*/  @!UPT UIADD3 URZ, UPT, UPT, URZ, URZ, URZ ;  /* 0x000000fffffff290 */ /* 0x000fe2000fffe0ff */
[----:B------:R-:W-:Y:S11]  /*5030*/  @!P2 BRA `(.L_x_104) ;  /* 0x000000000014a947 */ /* 0x000ff60003800000 */
[----:B------:R-:W-:Y:S02]  /*5040*/  LOP3.LUT P2, RZ, R92, 0xff, RZ, 0xc0, !PT ;  /* 0x000000ff5cff7812 */ /* 0x000fe4000784c0ff */
[----:B------:R-:W-:Y:S04]  /*5050*/  PLOP3.LUT P0, PT, PT, PT, UP0, 0x80, 0x8 ;  /* 0x000000000008781c */ /* 0x000fe80003f0f008 */
[----:B------:R-:W-:Y:S07]  /*5060*/  PLOP3.LUT P0, PT, P0, PT, PT, 0x8, 0x80 ;  /* 0x000000000080781c */ /* 0x000fee000070e170 */
[----:B------:R-:W-:Y:S11]  /*5070*/  @P2 FSETP.EQ.AND P0, PT, R49, RZ, PT ;  /* 0x000000ff3100220b */ /* 0x000ff60003f02000 */
[----:B------:R-:W-:Y:S02]  /*5080*/  @!UPT UIADD3 URZ, UPT, UPT, URZ, URZ, URZ ;  /* 0x000000fffffff290 */ /* 0x000fe4000fffe0ff */
.L_x_104:
[----:B------:R-:W4:Y:S01]  /*5090*/  SYNCS.PHASECHK.TRANS64.TRYWAIT P2, [UR7+0x120], R14 ;  /* 0x0001200eff0075a7 */ /* 0x000f220008041107 */
[----:B------:R-:W-:Y:S04]  /*50a0*/  ELECT P4, URZ, PT ;  /* 0x0000000000ff782f */ /* 0x000fe80003880000 */
[----:B------:R-:W-:Y:S11]  /*50b0*/  PLOP3.LUT P4, PT, P0, P4, PT, 0xf2, 0x2f ;  /* 0x00000000002f781c */ /* 0x000ff60000789e72 */
[----:B------:R-:W-:Y:S02]  /*50c0*/  @!UPT UIADD3 URZ, UPT, UPT, URZ, URZ, URZ ;  /* 0x000000fffffff290 */ /* 0x000fe4000fffe0ff */
[----:B-1----:R-:W-:Y:S05]  /*50d0*/  @!P4 IADD3 R8, P0, PT, R30, 0x580, RZ ;  /* 0x000005801e08c810 */ /* 0x002fea0007f1e0ff */
[----:B--2---:R-:W-:Y:S01]  /*50e0*/  @!P4 IMAD.X R2, RZ, RZ, R31, P0 ;  /* 0x000000ffff02c224 */ /* 0x004fe200000e061f */
[----:B----4-:R-:W-:Y:S07]  /*50f0*/  @!P2 BRA `(.L_x_105) ;  /* 0x0000005800c0a947 */ /* 0x010fee0003800000 */
.L_x_219:
[----:B------:R-:W-:Y:S01]  /*5100*/  @!P4 R2UR UR9, R8 ;  /* 0x000000000809c2ca */ /* 0x000fe200000e0000 */
[----:B------:R-:W-:Y:S01]  /*5110*/  VOTEU.ALL UP1, P4 ;  /* 0x0000000000ff7886 */ /* 0x000fe20002020000 */
[----:B------:R-:W-:Y:S01]  /*5120*/  @!P4 R2UR UR8, R2 ;  /* 0x000000000208c2ca */ /* 0x000fe200000e0000 */
[----:B------:R-:W-:Y:S01]  /*5130*/  VOTEU.ALL UP2, P4 ;  /* 0x0000000000ff7886 */ /* 0x000fe20002040000 */
[----:B------:R-:W-:Y:S01]  /*5140*/  UMOV UR16, 0x0 ;  /* 0x0000000000107882 */ /* 0x000fe20000000000 */
[----:B------:R-:W-:Y:S01]  /*5150*/  UMOV UR17, 0x10000000 ;  /* 0x1000000000117882 */ /* 0x000fe20000000000 */
[----:B------:R-:W-:Y:S01]  /*5160*/  @!UP1 UIADD3 UR40, UPT, UPT, UR7, 0x400, URZ ;  /* 0x0000040007289890 */ /* 0x000fe2000fffe0ff */
[----:B-1----:R-:W-:Y:S01]  /*5170*/  @!P4 IMAD.MOV.U32 R0, RZ, RZ, 0x2000 ;  /* 0x00002000ff00c424 */ /* 0x002fe200078e00ff */
[----:B------:R-:W-:Y:S01]  /*5180*/  UMOV UR44, UR36 ;  /* 0x00000024002c7c82 */ /* 0x000fe20008000000 */
[----:B------:R-:W-:Y:S01]  /*5190*/  @!UP1 UIADD3 UR10, UPT, UPT, UR42, 0x80, URZ ;  /* 0x000000802a0a9890 */ /* 0x000fe2000fffe0ff */
[----:B------:R-:W-:Y:S01]  /*51a0*/  UMOV UR11, UR43 ;  /* 0x0000002b000b7c82 */ /* 0x000fe20008000000 */
[----:B------:R-:W-:Y:S02]  /*51b0*/  UMOV UR12, UR36 ;  /* 0x00000024000c7c82 */ /* 0x000fe40008000000 */
[----:B------:R-:W-:Y:S01]  /*51c0*/  IMAD.U32 R8, RZ, RZ, UR9 ;  /* 0x00000009ff087e24 */ /* 0x000fe2000f8e00ff */
[----:B------:R-:W-:Y:S01]  /*51d0*/  UMOV UR9, UR41 ;  /* 0x0000002900097c82 */ /* 0x000fe20008000000 */
[----:B------:R-:W-:Y:S01]  /*51e0*/  IMAD.U32 R9, RZ, RZ, UR8 ;  /* 0x00000008ff097e24 */ /* 0x000fe2000f8e00ff */
[----:B------:R-:W-:Y:S02]  /*51f0*/  @!UP1 UIADD3 UR8, UPT, UPT, UR7, 0x1400, URZ ;  /* 0x0000140007089890 */ /* 0x000fe4000fffe0ff */
[----:B------:R-:W-:Y:S01]  /*5200*/  @!P4 R2UR UR18, R8 ;  /* 0x000000000812c2ca */ /* 0x000fe200000e0000 */
[----:B------:R-:W-:Y:S01]  /*5210*/  VOTEU.ALL UP1, P4 ;  /* 0x0000000000ff7886 */ /* 0x000fe20002020000 */
[----:B------:R-:W-:Y:S01]  /*5220*/  @!P4 R2UR UR19, R9 ;  /* 0x000000000913c2ca */ /* 0x000fe200000e0000 */
[----:B------:R-:W-:Y:S01]  /*5230*/  UPRMT UR14, UR37, 0x654, UR41 ;  /* 0x00000654250e7896 */ /* 0x000fe20008000029 */
[----:B------:R-:W-:Y:S05]  /*5240*/  @!P4 IADD3 R8, P0, PT, R30, 0x580, RZ ;  /* 0x000005801e08c810 */ /* 0x000fea0007f1e0ff */
[----:B------:R-:W-:Y:S06]  /*5250*/  @!P4 IMAD.X R2, RZ, RZ, R31, P0 ;  /* 0x000000ffff02c224 */ /* 0x000fec00000e061f */
[----:B------:R1:W-:Y:S01]  /*5260*/  @!UP2 UTMALDG.3D [UR40], [UR18], desc[UR16] ;  /* 0x000010281200a5b4 */ /* 0x0003e20008011000 */
[----:B------:R1:W-:Y:S01]  /*5270*/  @!UP1 UTMALDG.3D [UR8], [UR18], desc[UR16] ;  /* 0x00001008120095b4 */ /* 0x0003e20008011000 */
[----:B------:R1:W-:Y:S01]  /*5280*/  @!P4 SYNCS.ARRIVE.TRANS64.RED.A0TR RZ, [UR7+0x100], R0 ;  /* 0x00010000ffffc9a7 */ /* 0x0003e20008300407 */
[----:B------:R-:W-:Y:S01]  /*5290*/  SYNCS.ARRIVE.TRANS64.RED.A1T0 RZ, [UR14], RZ ;  /* 0x000000ffffff79a7 */ /* 0x000fe2000810040e */
[----:B------:R-:W2:Y:S02]  /*52a0*/  SYNCS.PHASECHK.TRANS64.TRYWAIT P2, [UR7+0x128], R14 ;  /* 0x0001280eff0075a7 */ /* 0x000ea40008041107 */
[----:B-12---:R-:W-:Y:S05]  /*52b0*/  @!P2 BRA `(.L_x_106) ;  /* 0x000000580068a947 */ /* 0x006fea0003800000 */
.L_x_221:
        /* <DEDUP_REMOVED lines=8> */
[----:B------:R-:W-:Y:S01]  /*5340*/  @!UP1 UIADD3 UR32, UPT, UPT, UR7, 0x2400, URZ ;  /* 0x0000240007209890 */ /* 0x000fe2000fffe0ff */
[----:B------:R-:W-:Y:S01]  /*5350*/  UMOV UR35, UR43 ;  /* 0x0000002b00237c82 */ /* 0x000fe20008000000 */
[----:B------:R-:W-:Y:S03]  /*5360*/  @!UP1 UIADD3 UR10, UPT, UPT, UR42, 0xa0, URZ ;  /* 0x000000a02a0a9890 */ /* 0x000fe6000fffe0ff */
[----:B------:R-:W-:Y:S01]  /*5370*/  IMAD.U32 R8, RZ, RZ, UR9 ;  /* 0x00000009ff087e24 */ /* 0x000fe2000f8e00ff */
[----:B------:R-:W-:Y:S01]  /*5380*/  UMOV UR9, UR33 ;  /* 0x0000002100097c82 */ /* 0x000fe20008000000 */
[----:B------:R-:W-:Y:S01]  /*5390*/  IMAD.U32 R9, RZ, RZ, UR8 ;  /* 0x00000008ff097e24 */ /* 0x000fe2000f8e00ff */
[----:B------:R-:W-:Y:S02]  /*53a0*/  @!UP1 UIADD3 UR8, UPT, UPT, UR7, 0x3400, URZ ;  /* 0x0000340007089890 */ /* 0x000fe4000fffe0ff */
[----:B------:R-:W-:Y:S01]  /*53b0*/  @!P4 R2UR UR18, R8 ;  /* 0x000000000812c2ca */ /* 0x000fe200000e0000 */
[----:B------:R-:W-:Y:S01]  /*53c0*/  VOTEU.ALL UP1, P4 ;  /* 0x0000000000ff7886 */ /* 0x000fe20002020000 */
[----:B------:R-:W-:Y:S01]  /*53d0*/  @!P4 R2UR UR19, R9 ;  /* 0x000000000913c2ca */ /* 0x000fe200000e0000 */
[----:B------:R-:W-:Y:S01]  /*53e0*/  UMOV UR11, UR43 ;  /* 0x0000002b000b7c82 */ /* 0x000fe20008000000 */
[----:B------:R-:W-:Y:S01]  /*53f0*/  UMOV UR12, UR36 ;  /* 0x00000024000c7c82 */ /* 0x000fe20008000000 */
[----:B------:R-:W-:Y:S01]  /*5400*/  UPRMT UR14, UR37, 0x654, UR33 ;  /* 0x00000654250e7896 */ /* 0x000fe20008000021 */
[----:B------:R-:W-:Y:S05]  /*5410*/  @!P4 IADD3 R8, P0, PT, R30, 0x580, RZ ;  /* 0x000005801e08c810 */ /* 0x000fea0007f1e0ff */
[----:B------:R-:W-:Y:S04]  /*5420*/  @!P4 IMAD.X R2, RZ, RZ, R31, P0 ;  /* 0x000000ffff02c224 */ /* 0x000fe800000e061f */
[----:B------:R1:W-:Y:S01]  /*5430*/  @!UP2 UTMALDG.3D [UR32], [UR18], desc[UR16] ;  /* 0x000010201200a5b4 */ /* 0x0003e20008011000 */
[----:B------:R1:W-:Y:S01]  /*5440*/  @!UP1 UTMALDG.3D [UR8], [UR18], desc[UR16] ;  /* 0x00001008120095b4 */ /* 0x0003e20008011000 */
[----:B------:R1:W-:Y:S01]  /*5450*/  @!P4 SYNCS.ARRIVE.TRANS64.RED.A0TR RZ, [UR7+0x108], R0 ;  /* 0x00010800ffffc9a7 */ /* 0x0003e20008300407 */
[----:B------:R-:W-:Y:S01]  /*5460*/  SYNCS.ARRIVE.TRANS64.RED.A1T0 RZ, [UR14], RZ ;  /* 0x000000ffffff79a7 */ /* 0x000fe2000810040e */
[----:B------:R-:W2:Y:S02]  /*5470*/  SYNCS.PHASECHK.TRANS64.TRYWAIT P2, [UR7+0x130], R14 ;  /* 0x0001300eff0075a7 */ /* 0x000ea40008041107 */
[----:B-12---:R-:W-:Y:S05]  /*5480*/  @!P2 BRA `(.L_x_107) ;  /* 0x00000058000ca947 */ /* 0x006fea0003800000 */
.L_x_223:
[----:B------:R-:W2:Y:S01]  /*5490*/  LDC.64 R12, c[0x0][0xb18] ;  /* 0x0002c600ff0c7b82 */ /* 0x000ea20000000a00 */
[----:B------:R-:W-:Y:S01]  /*54a0*/  @!P4 R2UR UR8, R2 ;  /* 0x000000000208c2ca */ /* 0x000fe200000e0000 */
[----:B------:R-:W-:Y:S01]  /*54b0*/  VOTEU.ALL UP1, P4 ;  /* 0x0000000000ff7886 */ /* 0x000fe20002020000 */
[----:B------:R-:W-:Y:S01]  /*54c0*/  @!P4 R2UR UR9, R8 ;  /* 0x000000000809c2ca */ /* 0x000fe200000e0000 */
[----:B------:R-:W-:Y:S01]  /*54d0*/  VOTEU.ALL UP2, P4 ;  /* 0x0000000000ff7886 */ /* 0x000fe20002040000 */
[----:B------:R-:W-:Y:S03]  /*54e0*/  UMOV UR16, 0x0 ;  /* 0x0000000000107882 */ /* 0x000fe60000000000 */
[----:B------:R-:W4:Y:S01]  /*54f0*/  @!P1 LDC R2, c[0x0][0xb0c] ;  /* 0x0002c300ff029b82 */ /* 0x000f220000000800 */
[----:B------:R-:W-:Y:S01]  /*5500*/  @!UP1 UIADD3 UR26, UPT, UPT, UR42, 0x40, URZ ;  /* 0x000000402a1a9890 */ /* 0x000fe2000fffe0ff */
[----:B-1----:R-:W-:Y:S01]  /*5510*/  @!P4 IMAD.MOV.U32 R0, RZ, RZ, 0x2000 ;  /* 0x00002000ff00c424 */ /* 0x002fe200078e00ff */
[----:B------:R-:W-:Y:S01]  /*5520*/  @!UP1 UIADD3 UR24, UPT, UPT, UR7, 0x4400, URZ ;  /* 0x0000440007189890 */ /* 0x000fe2000fffe0ff */
[----:B------:R-:W-:Y:S01]  /*5530*/  @P3 SHF.R.U32.HI R26, RZ, 0x10, R21 ;  /* 0x00000010ff1a3819 */ /* 0x000fe20000011615 */
[----:B------:R-:W-:Y:S01]  /*5540*/  UMOV UR17, 0x10000000 ;  /* 0x1000000000117882 */ /* 0x000fe20000000000 */
[----:B------:R-:W-:Y:S01]  /*5550*/  UMOV UR27, UR43 ;  /* 0x0000002b001b7c82 */ /* 0x000fe20008000000 */
[----:B------:R-:W-:Y:S01]  /*5560*/  UMOV UR28, UR36 ;  /* 0x00000024001c7c82 */ /* 0x000fe20008000000 */
[----:B------:R-:W-:Y:S01]  /*5570*/  IMAD.U32 R9, RZ, RZ, UR8 ;  /* 0x00000008ff097e24 */ /* 0x000fe2000f8e00ff */
[----:B------:R-:W-:Y:S01]  /*5580*/  @!UP1 UIADD3 UR10, UPT, UPT, UR42, 0xc0, URZ ;  /* 0x000000c02a0a9890 */ /* 0x000fe2000fffe0ff */
[----:B------:R-:W-:Y:S01]  /*5590*/  IMAD.U32 R8, RZ, RZ, UR9 ;  /* 0x00000009ff087e24 */ /* 0x000fe2000f8e00ff */
[----:B------:R-:W-:Y:S01]  /*55a0*/  @!UP1 UIADD3 UR8, UPT, UPT, UR7, 0x5400, URZ ;  /* 0x0000540007089890 */ /* 0x000fe2000fffe0ff */
[----:B------:R-:W-:Y:S01]  /*55b0*/  VIADD R28, R28, 0x1 ;  /* 0x000000011c1c7836 */ /* 0x000fe20000000000 */
[----:B------:R-:W-:Y:S01]  /*55c0*/  @!P4 R2UR UR19, R9 ;  /* 0x000000000913c2ca */ /* 0x000fe200000e0000 */
[----:B------:R-:W-:Y:S01]  /*55d0*/  VOTEU.ALL UP1, P4 ;  /* 0x0000000000ff7886 */ /* 0x000fe20002020000 */
[----:B------:R-:W-:Y:S01]  /*55e0*/  @!P4 R2UR UR18, R8 ;  /* 0x000000000812c2ca */ /* 0x000fe200000e0000 */
[----:B------:R-:W-:Y:S01]  /*55f0*/  UMOV UR9, UR25 ;  /* 0x0000001900097c82 */ /* 0x000fe20008000000 */
[----:B------:R-:W1:Y:S01]  /*5600*/  LDC.64 R8, c[0x0][0xb10] ;  /* 0x0002c400ff087b82 */ /* 0x000e620000000a00 */
[----:B------:R-:W-:Y:S01]  /*5610*/  UMOV UR11, UR43 ;  /* 0x0000002b000b7c82 */ /* 0x000fe20008000000 */
[----:B------:R-:W-:Y:S01]  /*5620*/  UMOV UR12, UR36 ;  /* 0x00000024000c7c82 */ /* 0x000fe20008000000 */
[----:B------:R-:W-:Y:S08]  /*5630*/  UPRMT UR14, UR37, 0x654, UR25 ;  /* 0x00000654250e7896 */ /* 0x000ff00008000019 */
[----:B------:R1:W-:Y:S01]  /*5640*/  @!UP2 UTMALDG.3D [UR24], [UR18], desc[UR16] ;  /* 0x000010181200a5b4 */ /* 0x0003e20008011000 */
[----:B------:R1:W-:Y:S01]  /*5650*/  @!UP1 UTMALDG.3D [UR8], [UR18], desc[UR16] ;  /* 0x00001008120095b4 */ /* 0x0003e20008011000 */
[----:B------:R5:W-:Y:S01]  /*5660*/  @!P4 SYNCS.ARRIVE.TRANS64.RED.A0TR RZ, [UR7+0x110], R0 ;  /* 0x00011000ffffc9a7 */ /* 0x000be20008300407 */
[C---:B-1----:R-:W-:Y:S01]  /*5670*/  @!P1 IMAD.HI.U32 R8, R11.reuse, R8, RZ ;  /* 0x000000080b089227 */ /* 0x042fe200078e00ff */
[----:B--2---:R-:W-:Y:S02]  /*5680*/  @!P1 ISETP.NE.AND P0, PT, R12, 0x1, PT ;  /* 0x000000010c00980c */ /* 0x004fe40003f05270 */
[----:B----4-:R-:W-:Y:S01]  /*5690*/  @!P1 ISETP.NE.AND P2, PT, R2, 0x1, PT ;  /* 0x000000010200980c */ /* 0x010fe20003f45270 */
[C---:B------:R-:W-:Y:S01]  /*56a0*/  @!P1 IMAD.HI.U32 R13, R10.reuse, R13, RZ ;  /* 0x0000000d0a0d9227 */ /* 0x040fe200078e00ff */
[----:B------:R-:W-:Y:S04]  /*56b0*/  @!P1 SHF.R.U32.HI R8, RZ, R9, R8 ;  /* 0x00000009ff089219 */ /* 0x000fe80000011608 */
[----:B------:R-:W-:Y:S01]  /*56c0*/  @!P1 SEL R8, R11, R8, !P2 ;  /* 0x000000080b089207 */ /* 0x000fe20005000000 */
[----:B------:R-:W-:Y:S01]  /*56d0*/  SYNCS.ARRIVE.TRANS64.RED.A1T0 RZ, [UR14], RZ ;  /* 0x000000ffffff79a7 */ /* 0x000fe2000810040e */
[----:B------:R-:W1:Y:S01]  /*56e0*/  SYNCS.PHASECHK.TRANS64.TRYWAIT P5, [UR7+0x138], R14 ;  /* 0x0001380eff0075a7 */ /* 0x000e6200080a1107 */
[----:B-----5:R-:W2:Y:S02]  /*56f0*/  @!P1 LDC R0, c[0x0][0xb20] ;  /* 0x0002c800ff009b82 */ /* 0x020ea40000000800 */
[----:B--2---:R-:W-:Y:S04]  /*5700*/  @!P1 SHF.R.U32.HI R0, RZ, R0, R13 ;  /* 0x00000000ff009219 */ /* 0x004fe8000001160d */
[----:B------:R-:W-:Y:S05]  /*5710*/  @!P1 SEL R9, R10, R0, !P0 ;  /* 0x000000000a099207 */ /* 0x000fea0004000000 */
[----:B------:R-:W-:Y:S02]  /*5720*/  @!P1 IMAD.IADD R0, R9, 0x1, -R8 ;  /* 0x0000000109009824 */ /* 0x000fe400078e0a08 */
[----:B------:R-:W-:Y:S02]  /*5730*/  @!P1 IMAD.IADD R8, R8, 0x1, -R9 ;  /* 0x0000000108089824 */ /* 0x000fe400078e0a09 */
[----:B------:R-:W-:Y:S02]  /*5740*/  @!P1 IMAD R11, R0, R2, R11 ;  /* 0x00000002000b9224 */ /* 0x000fe400078e020b */
[----:B------:R-:W-:Y:S01]  /*5750*/  @!P1 IMAD R10, R8, R12, R10 ;  /* 0x0000000c080a9224 */ /* 0x000fe200078e020a */
[----:B-1----:R-:W-:Y:S06]  /*5760*/  @!P5 BRA `(.L_x_108) ;  /* 0x00000054006cd947 */ /* 0x002fec0003800000 */
.L_x_225:
[----:B------:R-:W-:Y:S01]  /*5770*/  @!P4 IADD3 R2, P0, PT, R30, 0x580, RZ ;  /* 0x000005801e02c810 */ /* 0x000fe20007f1e0ff */
[----:B------:R-:W-:Y:S01]  /*5780*/  VOTEU.ALL UP1, P4 ;  /* 0x0000000000ff7886 */ /* 0x000fe20002020000 */
[----:B------:R-:W-:Y:S01]  /*5790*/  VOTEU.ALL UP2, P4 ;  /* 0x0000000000ff7886 */ /* 0x000fe20002040000 */
[----:B------:R-:W-:Y:S01]  /*57a0*/  UMOV UR14, 0x0 ;  /* 0x00000000000e7882 */ /* 0x000fe20000000000 */
[----:B------:R-:W-:Y:S01]  /*57b0*/  @!P4 R2UR UR9, R2 ;  /* 0x000000000209c2ca */ /* 0x000fe200000e0000 */
[----:B-1----:R-:W-:Y:S01]  /*57c0*/  @!P4 IMAD.X R0, RZ, RZ, R31, P0 ;  /* 0x000000ffff00c224 */ /* 0x002fe200000e061f */
[----:B------:R-:W-:Y:S01]  /*57d0*/  @!UP1 UIADD3 UR17, UPT, UPT, UR7, 0x118, URZ ;  /* 0x0000011807119890 */ /* 0x000fe2000fffe0ff */
[----:B------:R-:W-:Y:S01]  /*57e0*/  ISETP.NE.AND P0, PT, R28, 0x2, PT ;  /* 0x000000021c00780c */ /* 0x000fe20003f05270 */
[----:B------:R-:W-:Y:S01]  /*57f0*/  @!UP1 UIADD3 UR18, UPT, UPT, UR42, 0x60, URZ ;  /* 0x000000602a129890 */ /* 0x000fe2000fffe0ff */
[----:B------:R-:W-:Y:S01]  /*5800*/  LOP3.LUT R29, R29, 0x1, RZ, 0x3c, !PT ;  /* 0x000000011d1d7812 */ /* 0x000fe200078e3cff */
[----:B------:R-:W-:Y:S01]  /*5810*/  @!UP1 UIADD3 UR16, UPT, UPT, UR7, 0x6400, URZ ;  /* 0x0000640007109890 */ /* 0x000fe2000fffe0ff */
[----:B------:R-:W-:Y:S01]  /*5820*/  @!P4 R2UR UR8, R0 ;  /* 0x000000000008c2ca */ /* 0x000fe200000e0000 */
[----:B------:R-:W-:Y:S01]  /*5830*/  UMOV UR15, 0x10000000 ;  /* 0x10000000000f7882 */ /* 0x000fe20000000000 */
[----:B------:R-:W-:Y:S01]  /*5840*/  UMOV UR19, UR43 ;  /* 0x0000002b00137c82 */ /* 0x000fe20008000000 */
[----:B------:R-:W-:Y:S01]  /*5850*/  UMOV UR20, UR36 ;  /* 0x0000002400147c82 */ /* 0x000fe20008000000 */
[----:B------:R-:W-:Y:S01]  /*5860*/  @!UP1 UIADD3 UR10, UPT, UPT, UR42, 0xe0, URZ ;  /* 0x000000e02a0a9890 */ /* 0x000fe2000fffe0ff */
[----:B------:R-:W-:Y:S01]  /*5870*/  SEL R0, RZ, 0x1, P0 ;  /* 0x00000001ff007807 */ /* 0x000fe20000000000 */
[----:B------:R-:W-:Y:S01]  /*5880*/  IMAD.U32 R8, RZ, RZ, UR9 ;  /* 0x00000009ff087e24 */ /* 0x000fe2000f8e00ff */
[----:B------:R-:W-:Y:S01]  /*5890*/  UMOV UR11, UR43 ;  /* 0x0000002b000b7c82 */ /* 0x000fe20008000000 */
[----:B------:R-:W-:Y:S01]  /*58a0*/  UMOV UR12, UR36 ;  /* 0x00000024000c7c82 */ /* 0x000fe20008000000 */
[----:B------:R-:W-:Y:S01]  /*58b0*/  UMOV UR9, UR17 ;  /* 0x0000001100097c82 */ /* 0x000fe20008000000 */
[----:B------:R-:W-:Y:S01]  /*58c0*/  @P3 R2UR UR36, R26 ;  /* 0x000000001a2432ca */ /* 0x000fe200000e0000 */
[----:B------:R-:W-:Y:S01]  /*58d0*/  IMAD.IADD R15, R10, 0x1, R90 ;  /* 0x000000010a0f7824 */ /* 0x000fe200078e025a */
[----:B------:R-:W-:Y:S01]  /*58e0*/  @!P4 R2UR UR22, R8 ;  /* 0x000000000816c2ca */ /* 0x000fe200000e0000 */
[----:B------:R-:W-:Y:S01]  /*58f0*/  IMAD.U32 R9, RZ, RZ, UR8 ;  /* 0x00000008ff097e24 */ /* 0x000fe2000f8e00ff */
[----:B------:R-:W-:Y:S01]  /*5900*/  @!UP1 UIADD3 UR8, UPT, UPT, UR7, 0x7400, URZ ;  /* 0x0000740007089890 */ /* 0x000fe2000fffe0ff */
[----:B------:R-:W-:Y:S01]  /*5910*/  LOP3.LUT R27, R27, R0, RZ, 0x3c, !PT ;  /* 0x000000001b1b7212 */ /* 0x000fe200078e3cff */
[----:B------:R-:W-:Y:S01]  /*5920*/  VOTEU.ALL UP1, P4 ;  /* 0x0000000000ff7886 */ /* 0x000fe20002020000 */
[----:B------:R-:W-:Y:S01]  /*5930*/  IMAD.IADD R14, R11, 0x1, R91 ;  /* 0x000000010b0e7824 */ /* 0x000fe200078e025b */
[----:B------:R-:W-:Y:S02]  /*5940*/  @!P4 R2UR UR23, R9 ;  /* 0x000000000917c2ca */ /* 0x000fe400000e0000 */
[----:B------:R-:W-:Y:S11]  /*5950*/  SEL R28, R28, RZ, P0 ;  /* 0x000000ff1c1c7207 */ /* 0x000ff60000000000 */
[----:B------:R2:W-:Y:S01]  /*5960*/  @!UP2 UTMALDG.3D [UR16], [UR22], desc[UR14] ;  /* 0x00000e101600a5b4 */ /* 0x0005e20008011000 */
[----:B------:R2:W-:Y:S01]  /*5970*/  @!UP1 UTMALDG.3D [UR8], [UR22], desc[UR14] ;  /* 0x00000e08160095b4 */ /* 0x0005e20008011000 */
[----:B------:R2:W-:Y:S01]  /*5980*/  @!P4 SYNCS.ARRIVE.TRANS64.RED.A0TR RZ, [UR7+0x118], R25 ;  /* 0x00011819ffffc9a7 */ /* 0x0005e20008300407 */
[----:B------:R-:W-:Y:S01]  /*5990*/  UPLOP3.LUT UP1, UPT, UPT, UPT, UPT, 0x80, 0x8 ;  /* 0x000000000008789c */ /* 0x000fe20003f2f070 */
[----:B------:R-:W-:Y:S01]  /*59a0*/  SYNCS.ARRIVE.TRANS64.RED.A1T0 RZ, [UR13], RZ ;  /* 0x000000ffffff79a7 */ /* 0x000fe2000810040d */
[----:B------:R-:W-:Y:S09]  /*59b0*/  @P3 BRA `(.L_x_109) ;  /* 0xfffffff000343947 */ /* 0x000ff2000383ffff */
[----:B------:R-:W-:-:S04]  /*59c0*/  SHF.L.U32 R2, R29, 0x1f, RZ ;  /* 0x0000001f1d027819 */ /* 0x000fc800000006ff */
[----:B------:R-:W1:Y:S02]  /*59d0*/  SYNCS.PHASECHK.TRANS64.TRYWAIT P0, [UR7+0x120], R2 ;  /* 0x00012002ff0075a7 */ /* 0x000e640008001107 */
[----:B-1----:R-:W-:Y:S05]  /*59e0*/  @!P0 BRA `(.L_x_110) ;  /* 0x0000005000e48947 */ /* 0x002fea0003800000 */
.L_x_227:
[----:B------:R-:W4:Y:S02]  /*59f0*/  SYNCS.PHASECHK.TRANS64.TRYWAIT P0, [UR7+0x128], R2 ;  /* 0x00012802ff0075a7 */ /* 0x000f240008001107 */
[----:B----4-:R-:W-:Y:S05]  /*5a00*/  @!P0 BRA `(.L_x_111) ;  /* 0x0000005000f48947 */ /* 0x010fea0003800000 */
.L_x_229:
[----:B------:R-:W4:Y:S02]  /*5a10*/  SYNCS.PHASECHK.TRANS64.TRYWAIT P0, [UR7+0x130], R2 ;  /* 0x00013002ff0075a7 */ /* 0x000f240008001107 */
[----:B----4-:R-:W-:Y:S05]  /*5a20*/  @!P0 BRA `(.L_x_112) ;  /* 0x0000005400048947 */ /* 0x010fea0003800000 */
.L_x_231:
[----:B-1----:R-:W-:-:S07]  /*5a30*/  MOV R0, UR7 ;  /* 0x0000000700007c02 */ /* 0x002fce0008000f00 */
.L_x_113:
[----:B-1----:R-:W-:-:S04]  /*5a40*/  SHF.L.U32 R2, R29, 0x1f, RZ ;  /* 0x0000001f1d027819 */ /* 0x002fc800000006ff */
[----:B------:R1:W4:Y:S03]  /*5a50*/  SYNCS.PHASECHK.TRANS64.TRYWAIT P0, [R0+URZ+0x138], R2 ;  /* 0x00013802000075a7 */ /* 0x00032600080011ff */
[----:B----4-:R-:W-:Y:S05]  /*5a60*/  @!P0 NANOSLEEP.SYNCS 0x989680 ;  /* 0x009896800000895d */ /* 0x010fea0003900000 */
[----:B------:R-:W4:Y:S02]  /*5a70*/  @!P0 SYNCS.PHASECHK.TRANS64 P0, [R0+URZ+0x138], R2 ;  /* 0x00013802000085a7 */ /* 0x000f2400080010ff */
[----:B--2-4-:R-:W-:Y:S05]  /*5a80*/  @P0 EXIT ;  /* 0x000000000000094d */ /* 0x014fea0003800000 */
[----:B------:R-:W-:Y:S05]  /*5a90*/  BRA `(.L_x_113) ;  /* 0xfffffffc00e87947 */ /* 0x000fea000383ffff */
.L_x_98:
[----:B------:R-:W-:-:S06]  /*5aa0*/  UISETP.GE.AND UP1, UPT, UR10, 0x4, UPT ;  /* 0x000000040a00788c */ /* 0x000fcc000bf26270 */
[----:B------:R-:W-:-:S13]  /*5ab0*/  PLOP3.LUT P0, PT, PT, PT, UP1, 0x80, 0x8 ;  /* 0x000000000008781c */ /* 0x000fda0003f0f018 */
[----:B------:R-:W-:Y:S05]  /*5ac0*/  @!P0 EXIT ;  /* 0x000000000000894d */ /* 0x000fea0003800000 */
[----:B------:R-:W-:Y:S01]  /*5ad0*/  BAR.SYNC.DEFER_BLOCKING 0x6, 0xa0 ;  /* 0x0182800000007b1d */ /* 0x000fe20000010000 */
[C---:B------:R-:W-:Y:S01]  /*5ae0*/  IMAD.SHL.U32 R4, R105.reuse, 0x20, RZ ;  /* 0x0000002069047824 */ /* 0x040fe200078e00ff */
[C---:B------:R-:W-:Y:S01]  /*5af0*/  SHF.L.U32 R3, R96.reuse, 0x15, RZ ;  /* 0x0000001560037819 */ /* 0x040fe200000006ff */
[----:B------:R-:W-:Y:S01]  /*5b00*/  IMAD.SHL.U32 R5, R96, 0x400, RZ ;  /* 0x0000040060057824 */ /* 0x000fe200078e00ff */
[C---:B------:R-:W-:Y:S01]  /*5b10*/  LOP3.LUT R106, R105.reuse, 0x60, RZ, 0xc0, !PT ;  /* 0x00000060696a7812 */ /* 0x040fe200078ec0ff */
[C---:B------:R-:W-:Y:S01]  /*5b20*/  IMAD.SHL.U32 R2, R105.reuse, 0x4, RZ ;  /* 0x0000000469027824 */ /* 0x040fe200078e00ff */
[----:B------:R-:W-:Y:S02]  /*5b30*/  UMOV UR48, 0x400 ;  /* 0x0000040000307882 */ /* 0x000fe40000000000 */
[----:B------:R-:W1:Y:S01]  /*5b40*/  LDC R95, c[0x0][0x370] ;  /* 0x0000dc00ff5f7b82 */ /* 0x000e620000000800 */
[----:B------:R-:W-:Y:S01]  /*5b50*/  ULEA UR48, UR37, UR48, 0x18 ;  /* 0x0000003025307291 */ /* 0x000fe2000f8ec0ff */
[C---:B------:R-:W-:Y:S01]  /*5b60*/  LOP3.LUT R104, R4.reuse, 0xb20, RZ, 0xc0, !PT ;  /* 0x00000b2004687812 */ /* 0x040fe200078ec0ff */
[----:B------:R-:W-:Y:S01]  /*5b70*/  IMAD.U32 R46, R105, 0x10000, RZ ;  /* 0x00010000692e7824 */ /* 0x000fe200078e00ff */
[----:B------:R-:W-:Y:S01]  /*5b80*/  LOP3.LUT R4, R4, 0xc0, RZ, 0xc0, !PT ;  /* 0x000000c004047812 */ /* 0x000fe200078ec0ff */
[----:B------:R-:W-:Y:S01]  /*5b90*/  UIADD3 UR4, UPT, UPT, UR48, 0x400, URZ ;  /* 0x0000040030047890 */ /* 0x000fe2000fffe0ff */
[----:B------:R-:W-:Y:S01]  /*5ba0*/  LOP3.LUT R104, R104, 0x400, R5, 0xf8, !PT ;  /* 0x0000040068687812 */ /* 0x000fe200078ef805 */
[----:B------:R-:W-:Y:S01]  /*5bb0*/  HFMA2 R45, -RZ, RZ, 0, 0 ;  /* 0x00000000ff2d7431 */ /* 0x000fe200000001ff */
[----:B------:R-:W2:Y:S01]  /*5bc0*/  LDC R42, c[0x0][0xb0c] ;  /* 0x0002c300ff2a7b82 */ /* 0x000ea20000000800 */
[----:B------:R-:W-:Y:S01]  /*5bd0*/  LOP3.LUT R2, R4, 0x18, R2, 0xf8, !PT ;  /* 0x0000001804027812 */ /* 0x000fe200078ef802 */
[----:B------:R-:W-:Y:S01]  /*5be0*/  IMAD.MOV.U32 R101, RZ, RZ, 0x1 ;  /* 0x00000001ff657424 */ /* 0x000fe200078e00ff */
[----:B------:R-:W-:Y:S01]  /*5bf0*/  LOP3.LUT R3, R3, 0x200000, RZ, 0xc0, !PT ;  /* 0x0020000003037812 */ /* 0x000fe200078ec0ff */
[----:B------:R-:W-:Y:S01]  /*5c00*/  IMAD.MOV.U32 R100, RZ, RZ, RZ ;  /* 0x000000ffff647224 */ /* 0x000fe200078e00ff */
[----:B------:R-:W-:Y:S01]  /*5c10*/  LOP3.LUT R104, R104, R2, RZ, 0xfc, !PT ;  /* 0x0000000268687212 */ /* 0x000fe200078efcff */
[----:B------:R-:W-:Y:S01]  /*5c20*/  IMAD.MOV.U32 R109, RZ, RZ, RZ ;  /* 0x000000ffff6d7224 */ /* 0x000fe200078e00ff */
[----:B------:R-:W-:Y:S01]  /*5c30*/  MOV R97, UR4 ;  /* 0x0000000400617c02 */ /* 0x000fe20008000f00 */
[----:B------:R-:W3:Y:S01]  /*5c40*/  LDC R93, c[0x0][0xb20] ;  /* 0x0002c800ff5d7b82 */ /* 0x000ee20000000800 */
[----:B------:R-:W4:Y:S01]  /*5c50*/  LDS R0, [UR48+0x200] ;  /* 0x00020030ff007984 */ /* 0x000f220008000800 */
[----:B------:R-:W-:Y:S01]  /*5c60*/  LOP3.LUT R103, R105, 0x2, RZ, 0xc0, !PT ;  /* 0x0000000269677812 */ /* 0x000fe200078ec0ff */
[----:B------:R-:W1:Y:S01]  /*5c70*/  LDCU.64 UR52, c[0x0][0x348] ;  /* 0x00006900ff3477ac */ /* 0x000e620008000a00 */
[----:B------:R-:W-:Y:S01]  /*5c80*/  LOP3.LUT R46, R3, 0x400000, R46, 0xf8, !PT ;  /* 0x00400000032e7812 */ /* 0x000fe200078ef82e */
[----:B------:R-:W-:Y:S01]  /*5c90*/  IMAD R104, R104, 0x2, R97 ;  /* 0x0000000268687824 */ /* 0x000fe200078e0261 */
[----:B------:R-:W-:Y:S01]  /*5ca0*/  LOP3.LUT R105, R105, 0x4, RZ, 0xc0, !PT ;  /* 0x0000000469697812 */ /* 0x000fe200078ec0ff */
[----:B------:R-:W1:Y:S01]  /*5cb0*/  LDCU.64 UR38, c[0x0][0x888] ;  /* 0x00011100ff2677ac */ /* 0x000e620008000a00 */
[----:B------:R-:W1:Y:S01]  /*5cc0*/  LDC R41, c[0x0][0xb30] ;  /* 0x0002cc00ff297b82 */ /* 0x000e620000000800 */
[----:B------:R-:W-:Y:S01]  /*5cd0*/  MOV R99, RZ ;  /* 0x000000ff00637202 */ /* 0x000fe20000000f00 */
[--C-:B------:R-:W-:Y:S01]  /*5ce0*/  IMAD R103, R103, -0x10, R104.reuse ;  /* 0xfffffff067677824 */ /* 0x100fe200078e0268 */
[----:B------:R-:W1:Y:S01]  /*5cf0*/  LDCU.64 UR44, c[0x0][0x890] ;  /* 0x00011200ff2c77ac */ /* 0x000e620008000a00 */
[----:B------:R-:W-:Y:S01]  /*5d00*/  IMAD R102, R105, -0x10, R104 ;  /* 0xfffffff069667824 */ /* 0x000fe200078e0268 */
[----:B------:R-:W-:-:S03]  /*5d10*/  UMOV UR49, URZ ;  /* 0x000000ff00317c82 */ /* 0x000fc60008000000 */
[----:B------:R-:W1:Y:S01]  /*5d20*/  LDC.64 R88, c[0x0][0xb10] ;  /* 0x0002c400ff587b82 */ /* 0x000e620000000a00 */
[----:B------:R-:W-:-:S07]  /*5d30*/  UMOV UR51, URZ ;  /* 0x000000ff00337c82 */ /* 0x000fce0008000000 */
[----:B------:R-:W1:Y:S08]  /*5d40*/  LDC.64 R38, c[0x0][0xb18] ;  /* 0x0002c600ff267b82 */ /* 0x000e700000000a00 */
[----:B------:R-:W1:Y:S08]  /*5d50*/  LDC.64 R36, c[0x0][0xb28] ;  /* 0x0002ca00ff247b82 */ /* 0x000e700000000a00 */
[----:B------:R-:W1:Y:S01]  /*5d60*/  LDC.64 R86, c[0x0][0x8b0] ;  /* 0x00022c00ff567b82 */ /* 0x000e620000000a00 */
[----:B----4-:R-:W-:-:S07]  /*5d70*/  IMAD.IADD R46, R0, 0x1, R46 ;  /* 0x00000001002e7824 */ /* 0x010fce00078e022e */
[----:B------:R-:W4:Y:S08]  /*5d80*/  LDC.64 R84, c[0x0][0x8a8] ;  /* 0x00022a00ff547b82 */ /* 0x000f300000000a00 */
[----:B--23--:R-:W1:Y:S02]  /*5d90*/  LDC R94, c[0x0][0x374] ;  /* 0x0000dd00ff5e7b82 */ /* 0x00ce640000000800 */
.L_x_157:
[----:B------:R-:W-:Y:S02]  /*5da0*/  LEA R0, R109, UR48, 0x3 ;  /* 0x000000306d007c11 */ /* 0x000fe4000f8e18ff */
[----:B------:R-:W-:Y:S02]  /*5db0*/  SHF.L.U32 R2, R99, 0x1f, RZ ;  /* 0x0000001f63027819 */ /* 0x000fe400000006ff */
[----:B-1----:R-:W-:Y:S02]  /*5dc0*/  LEA R16, R109, UR48, 0x4 ;  /* 0x000000306d107c11 */ /* 0x002fe4000f8e20ff */
[----:B------:R-:W2:Y:S02]  /*5dd0*/  SYNCS.PHASECHK.TRANS64.TRYWAIT P0, [R0+URZ+0x150], R2 ;  /* 0x00015002000075a7 */ /* 0x000ea400080011ff */
[----:B--23--:R-:W-:Y:S05]  /*5de0*/  @!P0 BRA `(.L_x_114) ;  /* 0x00000050002c8947 */ /* 0x00cfea0003800000 */
.L_x_232:
[----:B------:R-:W3:Y:S01]  /*5df0*/  LDC.64 R10, c[0x0][0xb10] ;  /* 0x0002c400ff0a7b82 */ /* 0x000ee20000000a00 */
[----:B------:R-:W4:Y:S01]  /*5e00*/  LDS.128 R16, [R16+0x1e0] ;  /* 0x0001e00010107984 */ /* 0x000f220000000c00 */
[----:B-1----:R-:W-:Y:S01]  /*5e10*/  ISETP.NE.AND P1, PT, R41, 0x1, PT ;  /* 0x000000012900780c */ /* 0x002fe20003f25270 */
[----:B--2---:R-:W-:Y:S01]  /*5e20*/  VIADD R0, R0, 0x160 ;  /* 0x0000016000007836 */ /* 0x004fe20000000000 */
[----:B------:R-:W-:Y:S04]  /*5e30*/  ISETP.GE.AND P0, PT, R40, 0x1, PT ;  /* 0x000000012800780c */ /* 0x000fe80003f06270 */
[----:B------:R-:W1:Y:S01]  /*5e40*/  LDC.64 R8, c[0x0][0xb18] ;  /* 0x0002c600ff087b82 */ /* 0x000e620000000a00 */
[----:B------:R-:W-:Y:S01]  /*5e50*/  PRMT R0, RZ, 0x654, R0 ;  /* 0x00000654ff007816 */ /* 0x000fe20000000000 */
[----:B------:R-:W-:Y:S01]  /*5e60*/  @!PT LDS RZ, [RZ] ;  /* 0x00000000fffff984 */ /* 0x000fe20000000800 */
[----:B------:R-:W-:Y:S01]  /*5e70*/  @!PT LDS RZ, [RZ] ;  /* 0x00000000fffff984 */ /* 0x000fe20000000800 */
[----:B------:R-:W-:Y:S01]  /*5e80*/  @!PT LDS RZ, [RZ] ;  /* 0x00000000fffff984 */ /* 0x000fe20000000800 */
[----:B------:R-:W-:Y:S01]  /*5e90*/  @!PT LDS RZ, [RZ] ;  /* 0x00000000fffff984 */ /* 0x000fe20000000800 */
[----:B------:R2:W-:Y:S06]  /*5ea0*/  MEMBAR.ALL.CTA ;  /* 0x0000000000007992 */ /* 0x0005ec0000008000 */
[----:B--2---:R-:W2:Y:S01]  /*5eb0*/  FENCE.VIEW.ASYNC.S ;  /* 0x00000000000073c6 */ /* 0x004ea20000000000 */
[----:B------:R-:W1:Y:S08]  /*5ec0*/  @!P1 LDC R12, c[0x0][0xb20] ;  /* 0x0002c800ff0c9b82 */ /* 0x000e700000000800 */
[----:B------:R-:W1:Y:S01]  /*5ed0*/  @!P1 LDC R7, c[0x0][0xb0c] ;  /* 0x0002c300ff079b82 */ /* 0x000e620000000800 */
[----:B--2---:R2:W-:Y:S01]  /*5ee0*/  SYNCS.ARRIVE.TRANS64.RED.A1T0 RZ, [R0+URZ], RZ ;  /* 0x000000ff00ff79a7 */ /* 0x0045e200081004ff */
[----:B----4-:R-:W-:Y:S04]  /*5ef0*/  LOP3.LUT P4, RZ, R18, 0x1, RZ, 0xc0, !PT ;  /* 0x0000000112ff7812 */ /* 0x010fe8000788c0ff */
[----:B------:R-:W-:Y:S09]  /*5f00*/  P2R R107, PR, RZ, 0x10 ;  /* 0x00000010ff6b7803 */ /* 0x000ff20000000000 */
[----:B------:R-:W-:Y:S02]  /*5f10*/  @P4 MOV R44, R16 ;  /* 0x00000010002c4202 */ /* 0x000fe40000000f00 */
[----:B------:R-:W-:Y:S01]  /*5f20*/  @P4 LOP3.LUT R43, R17, 0xffff, RZ, 0xc0, !PT ;  /* 0x0000ffff112b4812 */ /* 0x000fe200078ec0ff */
[----:B--23--:R-:W-:Y:S06]  /*5f30*/  @!P0 BRA `(.L_x_115) ;  /* 0x0000000000a48947 */ /* 0x00cfec0003800000 */
[----:B------:R-:W-:Y:S01]  /*5f40*/  IMAD.HI.U32 R0, R94, R39, RZ ;  /* 0x000000275e007227 */ /* 0x000fe200078e00ff */
[----:B------:R-:W-:Y:S02]  /*5f50*/  ISETP.NE.AND P0, PT, R38, 0x1, PT ;  /* 0x000000012600780c */ /* 0x000fe40003f05270 */
[----:B------:R-:W-:Y:S01]  /*5f60*/  ISETP.NE.AND P2, PT, R40, 0x1, PT ;  /* 0x000000012800780c */ /* 0x000fe20003f45270 */
[----:B------:R-:W-:Y:S01]  /*5f70*/  IMAD.HI.U32 R4, R95, R88, RZ ;  /* 0x000000585f047227 */ /* 0x000fe200078e00ff */
[----:B------:R-:W-:Y:S02]  /*5f80*/  SHF.R.U32.HI R0, RZ, R93, R0 ;  /* 0x0000005dff007219 */ /* 0x000fe40000011600 */
[----:B------:R-:W-:Y:S01]  /*5f90*/  ISETP.NE.AND P3, PT, R42, 0x1, PT ;  /* 0x000000012a00780c */ /* 0x000fe20003f65270 */
[----:B------:R-:W-:Y:S01]  /*5fa0*/  IMAD.HI.U32 R6, R43, R39, RZ ;  /* 0x000000272b067227 */ /* 0x000fe200078e00ff */
[-C--:B------:R-:W-:Y:S02]  /*5fb0*/  SHF.R.U32.HI R4, RZ, R89.reuse, R4 ;  /* 0x00000059ff047219 */ /* 0x080fe40000011604 */
[----:B------:R-:W-:Y:S01]  /*5fc0*/  SEL R0, R94, R0, !P0 ;  /* 0x000000005e007207 */ /* 0x000fe20004000000 */
[----:B------:R-:W-:Y:S01]  /*5fd0*/  IMAD.HI.U32 R5, R44, R88, RZ ;  /* 0x000000582c057227 */ /* 0x000fe200078e00ff */
[----:B------:R-:W-:Y:S03]  /*5fe0*/  SEL R4, R95, R4, !P3 ;  /* 0x000000045f047207 */ /* 0x000fe60005800000 */
[-C--:B------:R-:W-:Y:S01]  /*5ff0*/  IMAD.HI.U32 R3, R0, R36.reuse, RZ ;  /* 0x0000002400037227 */ /* 0x080fe200078e00ff */
[----:B------:R-:W-:Y:S03]  /*6000*/  SHF.R.U32.HI R5, RZ, R89, R5 ;  /* 0x00000059ff057219 */ /* 0x000fe60000011605 */
[----:B------:R-:W-:Y:S01]  /*6010*/  IMAD.HI.U32 R2, R4, R36, RZ ;  /* 0x0000002404027227 */ /* 0x000fe200078e00ff */
[----:B------:R-:W-:Y:S02]  /*6020*/  @P2 SHF.R.U32.HI R0, RZ, R37, R3 ;  /* 0x00000025ff002219 */ /* 0x000fe40000011603 */
[----:B------:R-:W-:Y:S02]  /*6030*/  SHF.R.U32.HI R3, RZ, R93, R6 ;  /* 0x0000005dff037219 */ /* 0x000fe40000011606 */
[----:B------:R-:W-:Y:S01]  /*6040*/  @P2 SHF.R.U32.HI R4, RZ, R37, R2 ;  /* 0x00000025ff042219 */ /* 0x000fe20000011602 */
[----:B------:R-:W-:Y:S01]  /*6050*/  IMAD R0, R40, R0, RZ ;  /* 0x0000000028007224 */ /* 0x000fe200078e02ff */
[----:B------:R-:W-:Y:S02]  /*6060*/  SEL R3, R43, R3, !P0 ;  /* 0x000000032b037207 */ /* 0x000fe40004000000 */
[----:B------:R-:W-:Y:S01]  /*6070*/  SEL R2, R44, R5, !P3 ;  /* 0x000000052c027207 */ /* 0x000fe20005800000 */
[----:B------:R-:W-:Y:S01]  /*6080*/  IMAD R5, R40, R4, RZ ;  /* 0x0000000428057224 */ /* 0x000fe200078e02ff */
[C---:B------:R-:W-:Y:S01]  /*6090*/  ISETP.GE.AND P0, PT, R3.reuse, R0, PT ;  /* 0x000000000300720c */ /* 0x040fe20003f06270 */
[C---:B------:R-:W-:Y:S03]  /*60a0*/  IMAD.HI.U32 R0, R3.reuse, R36, RZ ;  /* 0x0000002403007227 */ /* 0x040fe600078e00ff */
[C---:B------:R-:W-:Y:S02]  /*60b0*/  ISETP.GE.OR P0, PT, R2.reuse, R5, P0 ;  /* 0x000000050200720c */ /* 0x040fe40000706670 */
[----:B------:R-:W-:Y:S04]  /*60c0*/  SHF.R.U32.HI R0, RZ, R37, R0 ;  /* 0x00000025ff007219 */ /* 0x000fe80000011600 */
[C---:B------:R-:W-:Y:S05]  /*60d0*/  SEL R6, R3.reuse, R0, !P2 ;  /* 0x0000000003067207 */ /* 0x040fea0005000000 */
        /* <DEDUP_REMOVED lines=14> */
[----:B------:R-:W-:Y:S07]  /*61c0*/  IMAD R43, R3, R38, R43 ;  /* 0x00000026032b7224 */ /* 0x000fee00078e022b */
.L_x_115:
[----:B-1----:R-:W-:Y:S01]  /*61d0*/  @!P1 ISETP.NE.AND P0, PT, R8, 0x1, PT ;  /* 0x000000010800980c */ /* 0x002fe20003f05270 */
[----:B------:R-:W-:Y:S01]  /*61e0*/  @!P1 IMAD.HI.U32 R2, R43, R9, RZ ;  /* 0x000000092b029227 */ /* 0x000fe200078e00ff */
[----:B------:R-:W-:Y:S01]  /*61f0*/  R2UR UR42, R14 ;  /* 0x000000000e2a72ca */ /* 0x000fe200000e0000 */
[----:B------:R-:W-:Y:S01]  /*6200*/  BSSY.RECONVERGENT B6, `(.L_x_116) ;  /* 0x0000031000067945 */ /* 0x000fe20003800200 */
[----:B------:R-:W-:Y:S01]  /*6210*/  R2UR UR41, R15 ;  /* 0x000000000f2972ca */ /* 0x000fe200000e0000 */
[C---:B------:R-:W-:Y:S01]  /*6220*/  @!P1 IMAD.HI.U32 R0, R44.reuse, R10, RZ ;  /* 0x0000000a2c009227 */ /* 0x040fe200078e00ff */
[----:B------:R-:W-:Y:S02]  /*6230*/  @!P1 SHF.R.U32.HI R2, RZ, R12, R2 ;  /* 0x0000000cff029219 */ /* 0x000fe40000011602 */
[----:B------:R-:W-:Y:S01]  /*6240*/  @!P1 ISETP.NE.AND P2, PT, R7, 0x1, PT ;  /* 0x000000010700980c */ /* 0x000fe20003f45270 */
[----:B------:R-:W-:Y:S01]  /*6250*/  VIADD R109, R109, 0x1 ;  /* 0x000000016d6d7836 */ /* 0x000fe20000000000 */
[----:B------:R-:W-:Y:S02]  /*6260*/  @!P1 SEL R2, R43, R2, !P0 ;  /* 0x000000022b029207 */ /* 0x000fe40004000000 */
[----:B------:R-:W-:Y:S02]  /*6270*/  @!P1 SHF.R.U32.HI R0, RZ, R11, R0 ;  /* 0x0000000bff009219 */ /* 0x000fe40000011600 */
[----:B------:R-:W-:Y:S01]  /*6280*/  LOP3.LUT P0, RZ, R97, 0x1b0, RZ, 0xc0, !PT ;  /* 0x000001b061ff7812 */ /* 0x000fe2000780c0ff */
[----:B------:R-:W-:Y:S01]  /*6290*/  USHF.L.U32 UR42, UR42, 0x6, URZ ;  /* 0x000000062a2a7899 */ /* 0x000fe200080006ff */
[----:B------:R-:W-:Y:S01]  /*62a0*/  @!P1 SEL R3, R44, R0, !P2 ;  /* 0x000000002c039207 */ /* 0x000fe20005000000 */
[----:B------:R-:W-:Y:S01]  /*62b0*/  USHF.L.U32 UR41, UR41, 0x8, URZ ;  /* 0x0000000829297899 */ /* 0x000fe200080006ff */
[----:B------:R-:W-:Y:S03]  /*62c0*/  @P4 SHF.R.U32.HI R98, RZ, 0x10, R17 ;  /* 0x00000010ff624819 */ /* 0x000fe60000011611 */
[----:B------:R-:W-:Y:S02]  /*62d0*/  @!P1 IMAD.IADD R0, R2, 0x1, -R3 ;  /* 0x0000000102009824 */ /* 0x000fe400078e0a03 */
[----:B------:R-:W-:Y:S02]  /*62e0*/  @!P1 IMAD.IADD R2, R3, 0x1, -R2 ;  /* 0x0000000103029824 */ /* 0x000fe400078e0a02 */
[----:B------:R-:W-:Y:S02]  /*62f0*/  @!P1 IMAD R44, R0, R7, R44 ;  /* 0x00000007002c9224 */ /* 0x000fe400078e022c */
[----:B------:R-:W-:Y:S01]  /*6300*/  @!P1 IMAD R43, R2, R8, R43 ;  /* 0x00000008022b9224 */ /* 0x000fe200078e022b */
[----:B------:R-:W-:Y:S06]  /*6310*/  @!P0 BRA `(.L_x_117) ;  /* 0x00000000007c8947 */ /* 0x000fec0003800000 */
[----:B------:R-:W1:Y:S01]  /*6320*/  LDCU.64 UR8, c[0x4][0x80] ;  /* 0x01001000ff0877ac */ /* 0x000e620008000a00 */
[----:B------:R-:W-:Y:S01]  /*6330*/  MOV R2, 0x0 ;  /* 0x0000000000027802 */ /* 0x000fe20000000f00 */
[----:B------:R-:W-:Y:S02]  /*6340*/  HFMA2 R12, -RZ, RZ, 0, 5.9604644775390625e-08 ;  /* 0x00000001ff0c7431 */ /* 0x000fe400000001ff */
[----:B------:R-:W-:Y:S01]  /*6350*/  IMAD.MOV.U32 R8, RZ, RZ, 0x70 ;  /* 0x00000070ff087424 */ /* 0x000fe200078e00ff */
[----:B------:R2:W3:Y:S01]  /*6360*/  LDC.64 R14, c[0x4][R2] ;  /* 0x01000000020e7b82 */ /* 0x0004e20000000a00 */
[----:B------:R-:W4:Y:S01]  /*6370*/  LDCU.64 UR6, c[0x4][0x88] ;  /* 0x01001100ff0677ac */ /* 0x000f220008000a00 */
[----:B------:R-:W-:Y:S01]  /*6380*/  IMAD.MOV.U32 R13, RZ, RZ, RZ ;  /* 0x000000ffff0d7224 */ /* 0x000fe200078e00ff */
[----:B------:R-:W2:Y:S01]  /*6390*/  LDCU.64 UR4, c[0x4][0x8] ;  /* 0x01000100ff0477ac */ /* 0x000ea20008000a00 */
[----:B-1----:R-:W-:Y:S01]  /*63a0*/  MOV R5, UR9 ;  /* 0x0000000900057c02 */ /* 0x002fe20008000f00 */
[----:B------:R-:W-:Y:S01]  /*63b0*/  IMAD.U32 R4, RZ, RZ, UR8 ;  /* 0x00000008ff047e24 */ /* 0x000fe2000f8e00ff */
[----:B----4-:R-:W-:Y:S01]  /*63c0*/  MOV R7, UR7 ;  /* 0x0000000700077c02 */ /* 0x010fe20008000f00 */
[----:B------:R-:W-:Y:S01]  /*63d0*/  IMAD.U32 R6, RZ, RZ, UR6 ;  /* 0x00000006ff067e24 */ /* 0x000fe2000f8e00ff */
[----:B--2---:R-:W-:Y:S01]  /*63e0*/  MOV R11, UR5 ;  /* 0x00000005000b7c02 */ /* 0x004fe20008000f00 */
[----:B------:R-:W-:Y:S02]  /*63f0*/  IMAD.U32 R10, RZ, RZ, UR4 ;  /* 0x00000004ff0a7e24 */ /* 0x000fe4000f8e00ff */
[----:B------:R-:W-:Y:S07]  /*6400*/  LEPC R20, `(.L_x_118) ;  /* 0x000000001014794e */ /* 0x000fee0000000000 */
[----:B---3-5:R-:W-:Y:S05]  /*6410*/  CALL.ABS.NOINC R14 ;  /* 0x000000000e007343 */ /* 0x028fea0003c00000 */
.L_x_118:
[----:B------:R-:W1:Y:S01]  /*6420*/  LDCU.64 UR8, c[0x4][0x80] ;  /* 0x01001000ff0877ac */ /* 0x000e620008000a00 */
[----:B------:R-:W2:Y:S01]  /*6430*/  LDC.64 R2, c[0x4][R2] ;  /* 0x0100000002027b82 */ /* 0x000ea20000000a00 */
[----:B------:R-:W-:Y:S02]  /*6440*/  HFMA2 R12, -RZ, RZ, 0, 5.9604644775390625e-08 ;  /* 0x00000001ff0c7431 */ /* 0x000fe400000001ff */
[----:B------:R-:W-:Y:S02]  /*6450*/  IMAD.MOV.U32 R8, RZ, RZ, 0x70 ;  /* 0x00000070ff087424 */ /* 0x000fe400078e00ff */
[----:B------:R-:W-:Y:S01]  /*6460*/  IMAD.MOV.U32 R13, RZ, RZ, RZ ;  /* 0x000000ffff0d7224 */ /* 0x000fe200078e00ff */
[----:B------:R-:W3:Y:S01]  /*6470*/  LDCU.64 UR6, c[0x4][0x88] ;  /* 0x01001100ff0677ac */ /* 0x000ee20008000a00 */
[----:B------:R-:W4:Y:S01]  /*6480*/  LDCU.64 UR4, c[0x4][0x8] ;  /* 0x01000100ff0477ac */ /* 0x000f220008000a00 */
[----:B-1----:R-:W-:Y:S02]  /*6490*/  MOV R4, UR8 ;  /* 0x0000000800047c02 */ /* 0x002fe40008000f00 */
[----:B------:R-:W-:Y:S02]  /*64a0*/  MOV R5, UR9 ;  /* 0x0000000900057c02 */ /* 0x000fe40008000f00 */
[----:B---3--:R-:W-:Y:S01]  /*64b0*/  MOV R7, UR7 ;  /* 0x0000000700077c02 */ /* 0x008fe20008000f00 */
[----:B------:R-:W-:Y:S01]  /*64c0*/  IMAD.U32 R6, RZ, RZ, UR6 ;  /* 0x00000006ff067e24 */ /* 0x000fe2000f8e00ff */
[----:B----4-:R-:W-:Y:S01]  /*64d0*/  MOV R11, UR5 ;  /* 0x00000005000b7c02 */ /* 0x010fe20008000f00 */
[----:B------:R-:W-:Y:S02]  /*64e0*/  IMAD.U32 R10, RZ, RZ, UR4 ;  /* 0x00000004ff0a7e24 */ /* 0x000fe4000f8e00ff */
[----:B------:R-:W-:Y:S07]  /*64f0*/  LEPC R20, `(.L_x_117) ;  /* 0x000000001014794e */ /* 0x000fee0000000000 */
[----:B--2---:R-:W-:Y:S05]  /*6500*/  CALL.ABS.NOINC R2 ;  /* 0x0000000002007343 */ /* 0x004fea0003c00000 */
.L_x_117:
[----:B------:R-:W-:Y:S05]  /*6510*/  BSYNC.RECONVERGENT B6 ;  /* 0x0000000000067941 */ /* 0x000fea0003800200 */
.L_x_116:
[----:B------:R-:W-:Y:S01]  /*6520*/  ISETP.NE.U32.AND P4, PT, R86, RZ, PT ;  /* 0x000000ff5600720c */ /* 0x000fe20003f85070 */
[----:B------:R-:W-:Y:S01]  /*6530*/  UISETP.NE.AND UP2, UPT, UR50, URZ, UPT ;  /* 0x000000ff3200728c */ /* 0x000fe2000bf45270 */
[----:B------:R-:W-:Y:S01]  /*6540*/  ISETP.NE.U32.AND P2, PT, RZ, UR38, PT ;  /* 0x00000026ff007c0c */ /* 0x000fe2000bf45070 */
[----:B------:R-:W-:Y:S01]  /*6550*/  UISETP.NE.U32.AND UP1, UPT, UR44, URZ, UPT ;  /* 0x000000ff2c00728c */ /* 0x000fe2000bf25070 */
[----:B------:R-:W-:Y:S01]  /*6560*/  ISETP.NE.AND.EX P4, PT, R87, RZ, PT, P4 ;  /* 0x000000ff5700720c */ /* 0x000fe20003f85340 */
[----:B------:R-:W-:Y:S01]  /*6570*/  UPLOP3.LUT UP0, UPT, UPT, UPT, UPT, 0x40, 0x4 ;  /* 0x000000000004789c */ /* 0x000fe20003f0e870 */
[----:B------:R-:W-:Y:S01]  /*6580*/  ISETP.NE.AND.EX P2, PT, RZ, UR39, PT, P2 ;  /* 0x00000027ff007c0c */ /* 0x000fe2000bf45320 */
[----:B------:R-:W-:Y:S01]  /*6590*/  UISETP.NE.AND.EX UP1, UPT, UR45, URZ, UPT, UP1 ;  /* 0x000000ff2d00728c */ /* 0x000fe2000bf25310 */
[----:B------:R-:W-:Y:S04]  /*65a0*/  PLOP3.LUT P1, PT, PT, PT, UP2, 0x80, 0x8 ;  /* 0x000000000008781c */ /* 0x000fe80003f2f028 */
[----:B------:R-:W-:Y:S06]  /*65b0*/  @UP2 UPLOP3.LUT UP0, UPT, UPT, UPT, UP1, 0x80, 0x8 ;  /* 0x000000000008289c */ /* 0x000fec0003f0f010 */
[----:B------:R-:W-:Y:S01]  /*65c0*/  PLOP3.LUT P0, PT, PT, PT, UP0, 0x80, 0x8 ;  /* 0x000000000008781c */ /* 0x000fe20003f0f008 */
[----:B------:R-:W-:Y:S01]  /*65d0*/  @!UPT UIADD3 URZ, UPT, UPT, URZ, URZ, URZ ;  /* 0x000000fffffff290 */ /* 0x000fe2000fffe0ff */
[----:B------:R-:W-:Y:S11]  /*65e0*/  BRA.U !UP1, `(.L_x_119) ;  /* 0x0000000109387547 */ /* 0x000ff6000b800000 */
[----:B------:R-:W-:Y:S01]  /*65f0*/  UISETP.NE.U32.AND UP0, UPT, UR38, URZ, UPT ;  /* 0x000000ff2600728c */ /* 0x000fe2000bf05070 */
[----:B------:R-:W-:Y:S02]  /*6600*/  HFMA2 R0, -RZ, RZ, 0, 5.9604644775390625e-08 ;  /* 0x00000001ff007431 */ /* 0x000fe400000001ff */
[----:B------:R-:W-:Y:S01]  /*6610*/  IMAD.MOV.U32 R92, RZ, RZ, 0x1 ;  /* 0x00000001ff5c7424 */ /* 0x000fe200078e00ff */
[----:B------:R-:W-:Y:S06]  /*6620*/  UISETP.NE.AND.EX UP0, UPT, UR39, URZ, UPT, UP0 ;  /* 0x000000ff2700728c */ /* 0x000fec000bf05300 */
[----:B------:R-:W-:Y:S05]  /*6630*/  PLOP3.LUT P3, PT, PT, PT, UP0, 0x80, 0x8 ;  /* 0x000000000008781c */ /* 0x000fea0003f6f008 */
[----:B------:R-:W1:Y:S01]  /*6640*/  @UP0 LDCU.64 UR6, c[0x0][0x888] ;  /* 0x00011100ff0607ac */ /* 0x000e620008000a00 */
[----:B------:R-:W-:Y:S07]  /*6650*/  @UP0 UIMAD UR4, UR36, UR44, URZ ;  /* 0x0000002c240402a4 */ /* 0x000fee000f8e02ff */
[----:B------:R-:W-:Y:S01]  /*6660*/  @!P3 PRMT R92, R0, 0x7610, R92 ;  /* 0x00007610005cb816 */ /* 0x000fe2000000005c */
[----:B-1----:R-:W-:Y:S03]  /*6670*/  @UP0 UIMAD.WIDE UR6, UR4, 0x4, UR6 ;  /* 0x00000004040608a5 */ /* 0x002fe6000f8e0206 */
[----:B------:R-:W1:Y:S03]  /*6680*/  @!UP0 LDCU UR4, c[0x0][0x880] ;  /* 0x00011000ff0487ac */ /* 0x000e660008000800 */
[----:B------:R-:W-:Y:S01]  /*6690*/  IMAD.U32 R2, RZ, RZ, UR6 ;  /* 0x00000006ff027e24 */ /* 0x000fe2000f8e00ff */
[----:B------:R-:W-:Y:S05]  /*66a0*/  MOV R3, UR7 ;  /* 0x0000000700037c02 */ /* 0x000fea0008000f00 */
[----:B-----5:R2:W5:Y:S02]  /*66b0*/  @P3 LDG.E R49, desc[UR46][R2.64] ;  /* 0x0000002e02313981 */ /* 0x020564000c1e1900 */
[----:B-12---:R-:W-:Y:S02]  /*66c0*/  @!P3 IMAD.U32 R49, RZ, RZ, UR4 ;  /* 0x00000004ff31be24 */ /* 0x006fe4000f8e00ff */
.L_x_119:
[----:B------:R-:W-:Y:S05]  /*66d0*/  @!P4 BRA `(.L_x_120) ;  /* 0x000000000020c947 */ /* 0x000fea0003800000 */
[----:B------:R-:W-:Y:S04]  /*66e0*/  ISETP.NE.U32.AND P3, PT, R84, RZ, PT ;  /* 0x000000ff5400720c */ /* 0x000fe80003f65070 */
[----:B------:R-:W-:Y:S11]  /*66f0*/  ISETP.NE.AND.EX P3, PT, R85, RZ, PT, P3 ;  /* 0x000000ff5500720c */ /* 0x000ff60003f65330 */
[----:B------:R-:W-:Y:S02]  /*6700*/  @!UPT UIADD3 URZ, UPT, UPT, URZ, URZ, URZ ;  /* 0x000000fffffff290 */ /* 0x000fe4000fffe0ff */
[----:B------:R-:W1:Y:S01]  /*6710*/  @P3 LDC.64 R2, c[0x0][0x8a8] ;  /* 0x00022a00ff023b82 */ /* 0x000e620000000a00 */
[----:B------:R-:W-:Y:S04]  /*6720*/  @P3 IMAD R0, R86, UR36, RZ ;  /* 0x0000002456003c24 */ /* 0x000fe8000f8e02ff */
[----:B-1----:R-:W-:Y:S05]  /*6730*/  @P3 IMAD.WIDE R2, R0, 0x4, R2 ;  /* 0x0000000400023825 */ /* 0x002fea00078e0202 */
[----:B-----5:R1:W5:Y:S02]  /*6740*/  @P3 LDG.E R47, desc[UR46][R2.64] ;  /* 0x0000002e022f3981 */ /* 0x020364000c1e1900 */
[----:B-1----:R-:W2:Y:S02]  /*6750*/  @!P3 LDC R47, c[0x0][0x8a0] ;  /* 0x00022800ff2fbb82 */ /* 0x002ea40000000800 */
.L_x_120:
[----:B-----5:R-:W-:Y:S01]  /*6760*/  FSETP.NEU.AND P3, PT, R49, RZ, PT ;  /* 0x000000ff3100720b */ /* 0x020fe20003f6d000 */
[----:B------:R-:W-:Y:S01]  /*6770*/  BSSY B1, `(.L_x_121) ;  /* 0x0000039000017945 */ /* 0x000fe20003800000 */
[----:B------:R-:W-:Y:S01]  /*6780*/  SEL R3, RZ, 0xffffffff, P2 ;  /* 0xffffffffff037807 */ /* 0x000fe20001000000 */
[----:B------:R-:W-:Y:S01]  /*6790*/  IMAD.MOV.U32 R61, RZ, RZ, 0x1 ;  /* 0x00000001ff3d7424 */ /* 0x000fe200078e00ff */
[----:B------:R-:W-:Y:S01]  /*67a0*/  @P1 LOP3.LUT P2, RZ, R92, 0xff, RZ, 0xc0, !PT ;  /* 0x000000ff5cff1812 */ /* 0x000fe2000784c0ff */
[----:B------:R-:W-:Y:S01]  /*67b0*/  IMAD R48, R45, 0x80, R46 ;  /* 0x000000802d307824 */ /* 0x000fe200078e022e */
[----:B------:R-:W-:Y:S01]  /*67c0*/  @P1 SEL R0, RZ, 0xffffffff, P3 ;  /* 0xffffffffff001807 */ /* 0x000fe20001800000 */
[----:B------:R-:W-:Y:S01]  /*67d0*/  IMAD R110, R105, -0x10, R103 ;  /* 0xfffffff0696e7824 */ /* 0x000fe200078e0267 */
[----:B------:R-:W-:Y:S01]  /*67e0*/  LOP3.LUT R101, R101, 0x1, RZ, 0x3c, !PT ;  /* 0x0000000165657812 */ /* 0x000fe200078e3cff */
[----:B------:R-:W-:Y:S01]  /*67f0*/  IMAD.MOV.U32 R60, RZ, RZ, RZ ;  /* 0x000000ffff3c7224 */ /* 0x000fe200078e00ff */
[----:B------:R-:W-:Y:S02]  /*6800*/  @P0 SEL R0, R3, R0, !P2 ;  /* 0x0000000003000207 */ /* 0x000fe40005000000 */
[----:B------:R-:W-:Y:S02]  /*6810*/  CS2R R82, SRZ ;  /* 0x0000000000527805 */ /* 0x000fe4000001ff00 */
[----:B------:R-:W-:Y:S02]  /*6820*/  LEA R112, R45, UR48, 0x3 ;  /* 0x000000302d707c11 */ /* 0x000fe4000f8e18ff */
[----:B------:R-:W-:Y:S02]  /*6830*/  CS2R R80, SRZ ;  /* 0x0000000000507805 */ /* 0x000fe4000001ff00 */
[----:B------:R-:W-:Y:S02]  /*6840*/  @P1 LOP3.LUT R0, R0, 0x1, RZ, 0xc0, !PT ;  /* 0x0000000100001812 */ /* 0x000fe400078ec0ff */
[----:B------:R-:W-:Y:S02]  /*6850*/  CS2R R74, SRZ ;  /* 0x00000000004a7805 */ /* 0x000fe4000001ff00 */
[----:B------:R-:W-:Y:S02]  /*6860*/  PLOP3.LUT P2, PT, PT, PT, UP1, 0x80, 0x8 ;  /* 0x000000000008781c */ /* 0x000fe40003f4f018 */
[----:B------:R-:W-:Y:S02]  /*6870*/  CS2R R72, SRZ ;  /* 0x0000000000487805 */ /* 0x000fe4000001ff00 */
[----:B------:R-:W-:Y:S02]  /*6880*/  ISETP.NE.U32.OR P5, PT, R0, 0x1, !P1 ;  /* 0x000000010000780c */ /* 0x000fe40004fa5470 */
[----:B------:R-:W-:Y:S02]  /*6890*/  CS2R R66, SRZ ;  /* 0x0000000000427805 */ /* 0x000fe4000001ff00 */
[----:B------:R-:W-:Y:S02]  /*68a0*/  LOP3.LUT P4, R108, R92, 0xff, RZ, 0xc0, !PT ;  /* 0x000000ff5c6c7812 */ /* 0x000fe4000788c0ff */
[----:B------:R-:W-:Y:S02]  /*68b0*/  CS2R R64, SRZ ;  /* 0x0000000000407805 */ /* 0x000fe4000001ff00 */
[----:B------:R-:W-:Y:S02]  /*68c0*/  SEL R2, RZ, 0xffffffff, P3 ;  /* 0xffffffffff027807 */ /* 0x000fe40001800000 */
[----:B------:R-:W-:Y:S02]  /*68d0*/  CS2R R58, SRZ ;  /* 0x00000000003a7805 */ /* 0x000fe4000001ff00 */
[----:B------:R-:W-:Y:S02]  /*68e0*/  P2R R111, PR, RZ, 0x20 ;  /* 0x00000020ff6f7803 */ /* 0x000fe40000000000 */
[----:B------:R-:W-:Y:S02]  /*68f0*/  CS2R R56, SRZ ;  /* 0x0000000000387805 */ /* 0x000fe4000001ff00 */
[----:B------:R-:W-:Y:S02]  /*6900*/  @P2 SEL R2, R3, R2, !P4 ;  /* 0x0000000203022207 */ /* 0x000fe40006000000 */
[----:B------:R-:W-:Y:S02]  /*6910*/  @P5 SHF.L.U32 R0, R101, 0x1f, RZ ;  /* 0x0000001f65005819 */ /* 0x000fe400000006ff */
[----:B------:R-:W-:Y:S02]  /*6920*/  LOP3.LUT R2, R2, 0x1, RZ, 0xc0, !PT ;  /* 0x0000000102027812 */ /* 0x000fe400078ec0ff */
[----:B------:R1:W3:Y:S02]  /*6930*/  @P5 SYNCS.PHASECHK.TRANS64.TRYWAIT P1, [UR48+0x100], R0 ;  /* 0x00010000ff0055a7 */ /* 0x0002e40008021130 */
[----:B------:R-:W-:Y:S04]  /*6940*/  ISETP.NE.U32.AND P2, PT, R2, 0x1, PT ;  /* 0x000000010200780c */ /* 0x000fe80003f45070 */
[----:B------:R-:W-:Y:S02]  /*6950*/  P2R R62, PR, RZ, 0x4 ;  /* 0x00000004ff3e7803 */ /* 0x000fe40000000000 */
[----:B-1----:R-:W-:Y:S04]  /*6960*/  SHF.L.U32 R0, R100, 0x1f, RZ ;  /* 0x0000001f64007819 */ /* 0x002fe800000006ff */
[----:B------:R1:W4:Y:S01]  /*6970*/  SYNCS.PHASECHK.TRANS64.TRYWAIT P0, [R112+URZ+0x170], R0 ;  /* 0x00017000700075a7 */ /* 0x00032200080011ff */
[----:B---3--:R-:W-:Y:S01]  /*6980*/  @P5 SEL R61, RZ, 0x1, !P1 ;  /* 0x00000001ff3d5807 */ /* 0x008fe20004800000 */
[----:B-1----:R-:W-:Y:S06]  /*6990*/  @!P5 BRA `(.L_x_122) ;  /* 0x000000000058d947 */ /* 0x002fec0003800000 */
[----:B------:R-:W-:Y:S01]  /*69a0*/  IMAD.MOV.U32 R83, RZ, RZ, RZ ;  /* 0x000000ffff537224 */ /* 0x000fe200078e00ff */
[----:B------:R-:W-:Y:S01]  /*69b0*/  ISETP.NE.AND P1, PT, R61, RZ, PT ;  /* 0x000000ff3d00720c */ /* 0x000fe20003f25270 */
[----:B------:R-:W-:Y:S01]  /*69c0*/  BSSY B0, `(.L_x_123) ;  /* 0x000000c000007945 */ /* 0x000fe20003800000 */
[----:B------:R-:W-:Y:S02]  /*69d0*/  CS2R R58, SRZ ;  /* 0x00000000003a7805 */ /* 0x000fe4000001ff00 */
[----:B------:R-:W-:Y:S02]  /*69e0*/  CS2R R56, SRZ ;  /* 0x0000000000387805 */ /* 0x000fe4000001ff00 */
[----:B------:R-:W-:Y:S02]  /*69f0*/  CS2R R66, SRZ ;  /* 0x0000000000427805 */ /* 0x000fe4000001ff00 */
[----:B------:R-:W-:Y:S02]  /*6a00*/  CS2R R64, SRZ ;  /* 0x0000000000407805 */ /* 0x000fe4000001ff00 */
[----:B------:R-:W-:Y:S02]  /*6a10*/  CS2R R74, SRZ ;  /* 0x00000000004a7805 */ /* 0x000fe4000001ff00 */
[----:B------:R-:W-:Y:S02]  /*6a20*/  CS2R R72, SRZ ;  /* 0x0000000000487805 */ /* 0x000fe4000001ff00 */
[----:B------:R-:W-:Y:S01]  /*6a30*/  CS2R R80, SRZ ;  /* 0x0000000000507805 */ /* 0x000fe2000001ff00 */
[----:B------:R-:W-:Y:S06]  /*6a40*/  @P1 BRA `(.L_x_124) ;  /* 0x00000000000c1947 */ /* 0x000fec0003800000 */
[----:B------:R-:W-:Y:S04]  /*6a50*/  SHF.L.U32 R3, R101, 0x1f, RZ ;  /* 0x0000001f65037819 */ /* 0x000fe800000006ff */
[----:B------:R-:W1:Y:S02]  /*6a60*/  SYNCS.PHASECHK.TRANS64.TRYWAIT P1, [UR48+0x100], R3 ;  /* 0x00010003ff0075a7 */ /* 0x000e640008021130 */
[----:B-1----:R-:W-:Y:S05]  /*6a70*/  @!P1 BRA `(.L_x_125) ;  /* 0x00000044001c9947 */ /* 0x002fea0003800000 */
.L_x_124:
[----:B------:R-:W-:Y:S05]  /*6a80*/  BSYNC B0 ;  /* 0x0000000000007941 */ /* 0x000fea0003800000 */
.L_x_123:
[----:B------:R-:W-:Y:S01]  /*6a90*/  ISETP.NE.AND P1, PT, R62, RZ, PT ;  /* 0x000000ff3e00720c */ /* 0x000fe20003f25270 */
[----:B------:R-:W-:Y:S11]  /*6aa0*/  HFMA2 R60, -RZ, RZ, 0, 5.9604644775390625e-08 ;  /* 0x00000001ff3c7431 */ /* 0x000ff600000001ff */
[----:B------:R-:W-:Y:S01]  /*6ab0*/  @!UPT UIADD3 URZ, UPT, UPT, URZ, URZ, URZ ;  /* 0x000000fffffff290 */ /* 0x000fe2000fffe0ff */
[----:B------:R3:W1:Y:S04]  /*6ac0*/  @P1 LDS.128 R56, [R104] ;  /* 0x0000000068381984 */ /* 0x0006680000000c00 */
[----:B------:R3:W1:Y:S04]  /*6ad0*/  @P1 LDS.128 R64, [R103+0x10] ;  /* 0x0000100067401984 */ /* 0x0006680000000c00 */
[----:B------:R3:W1:Y:S04]  /*6ae0*/  @P1 LDS.128 R72, [R102+0x20] ;  /* 0x0000200066481984 */ /* 0x0006680000000c00 */
[----:B------:R3:W1:Y:S02]  /*6af0*/  @P1 LDS.128 R80, [R110+0x30] ;  /* 0x000030006e501984 */ /* 0x0006640000000c00 */
.L_x_122:
[----:B------:R-:W-:Y:S05]  /*6b00*/  BSYNC B1 ;  /* 0x0000000000017941 */ /* 0x000fea0003800000 */
.L_x_121:
[----:B-1----:R-:W-:Y:S04]  /*6b10*/  SHF.R.U32.HI R2, RZ, 0x15, R48 ;  /* 0x00000015ff027819 */ /* 0x002fe80000011630 */
[----:B------:R-:W-:Y:S01]  /*6b20*/  LOP3.LUT P1, RZ, R2, 0x3, R96, 0x48, !PT ;  /* 0x0000000302ff7812 */ /* 0x000fe20007824860 */
[----:B------:R-:W-:Y:S01]  /*6b30*/  @!UPT UIADD3 URZ, UPT, UPT, URZ, URZ, URZ ;  /* 0x000000fffffff290 */ /* 0x000fe2000fffe0ff */
[----:B----4-:R-:W-:Y:S11]  /*6b40*/  @P0 BRA `(.L_x_126) ;  /* 0x0000000000080947 */ /* 0x010ff60003800000 */
[----:B------:R-:W1:Y:S02]  /*6b50*/  SYNCS.PHASECHK.TRANS64.TRYWAIT P0, [R112+URZ+0x170], R0 ;  /* 0x00017000700075a7 */ /* 0x000e6400080011ff */
[----:B-1----:R-:W-:Y:S05]  /*6b60*/  @!P0 BRA `(.L_x_127) ;  /* 0x0000004000f88947 */ /* 0x002fea0003800000 */
.L_x_126:
[----:B------:R-:W-:Y:S05]  /*6b70*/  @!P1 BRA `(.L_x_128) ;  /* 0x0000000000409947 */ /* 0x000fea0003800000 */
[----:B------:R-:W4:Y:S01]  /*6b80*/  LDCU.64 UR8, c[0x4][0x70] ;  /* 0x01000e00ff0877ac */ /* 0x000f220008000a00 */
[----:B------:R-:W-:Y:S01]  /*6b90*/  MOV R3, 0x0 ;  /* 0x0000000000037802 */ /* 0x000fe20000000f00 */
[----:B------:R-:W-:Y:S02]  /*6ba0*/  HFMA2 R12, -RZ, RZ, 0, 5.9604644775390625e-08 ;  /* 0x00000001ff0c7431 */ /* 0x000fe400000001ff */
[----:B------:R-:W-:Y:S02]  /*6bb0*/  IMAD.MOV.U32 R8, RZ, RZ, 0x192 ;  /* 0x00000192ff087424 */ /* 0x000fe400078e00ff */
[----:B------:R-:W-:Y:S01]  /*6bc0*/  IMAD.MOV.U32 R13, RZ, RZ, RZ ;  /* 0x000000ffff0d7224 */ /* 0x000fe200078e00ff */
[----:B------:R-:W5:Y:S01]  /*6bd0*/  LDCU.64 UR6, c[0x4][0x78] ;  /* 0x01000f00ff0677ac */ /* 0x000f620008000a00 */
[----:B------:R-:W1:Y:S01]  /*6be0*/  LDC.64 R2, c[0x4][R3] ;  /* 0x0100000003027b82 */ /* 0x000e620000000a00 */
[----:B------:R-:W2:Y:S01]  /*6bf0*/  LDCU.64 UR4, c[0x4][0x10] ;  /* 0x01000200ff0477ac */ /* 0x000ea20008000a00 */
[----:B----4-:R-:W-:Y:S01]  /*6c00*/  MOV R5, UR9 ;  /* 0x0000000900057c02 */ /* 0x010fe20008000f00 */
[----:B------:R-:W-:Y:S01]  /*6c10*/  IMAD.U32 R4, RZ, RZ, UR8 ;  /* 0x00000008ff047e24 */ /* 0x000fe2000f8e00ff */
[----:B-----5:R-:W-:Y:S01]  /*6c20*/  MOV R7, UR7 ;  /* 0x0000000700077c02 */ /* 0x020fe20008000f00 */
[----:B------:R-:W-:Y:S01]  /*6c30*/  IMAD.U32 R6, RZ, RZ, UR6 ;  /* 0x00000006ff067e24 */ /* 0x000fe2000f8e00ff */
[----:B--2---:R-:W-:Y:S01]  /*6c40*/  MOV R11, UR5 ;  /* 0x00000005000b7c02 */ /* 0x004fe20008000f00 */
[----:B------:R-:W-:Y:S02]  /*6c50*/  IMAD.U32 R10, RZ, RZ, UR4 ;  /* 0x00000004ff0a7e24 */ /* 0x000fe4000f8e00ff */
[----:B------:R-:W-:Y:S07]  /*6c60*/  LEPC R20, `(.L_x_128) ;  /* 0x000000001014794e */ /* 0x000fee0000000000 */
[----:B-1-3--:R-:W-:Y:S05]  /*6c70*/  CALL.ABS.NOINC R2 ;  /* 0x0000000002007343 */ /* 0x00afea0003c00000 */
.L_x_128:
[----:B------:R-:W-:Y:S05]  /*6c80*/  WARPSYNC.ALL ;  /* 0x0000000000007948 */ /* 0x000fea0003800000 */
[----:B------:R-:W-:Y:S01]  /*6c90*/  R2UR UR4, R48 ;  /* 0x00000000300472ca */ /* 0x000fe200000e0000 */
[--C-:B------:R-:W-:Y:S01]  /*6ca0*/  HADD2.F32 R50, -RZ, R56.reuse.H0_H0 ;  /* 0x20000038ff327230 */ /* 0x100fe20000004100 */
[----:B------:R-:W-:Y:S01]  /*6cb0*/  ISETP.NE.AND P0, PT, R106, RZ, PT ;  /* 0x000000ff6a00720c */ /* 0x000fe20003f05270 */
[----:B------:R-:W-:Y:S01]  /*6cc0*/  HADD2.F32 R51, -RZ, R56.H1_H1 ;  /* 0x30000038ff337230 */ /* 0x000fe20000004100 */
[----:B------:R-:W-:Y:S01]  /*6cd0*/  BSSY.RECONVERGENT B0, `(.L_x_129) ;  /* 0x000008a000007945 */ /* 0x000fe20003800200 */
[--C-:B------:R-:W-:Y:S08]  /*6ce0*/  HADD2.F32 R52, -RZ, R57.reuse.H0_H0 ;  /* 0x20000039ff347230 */ /* 0x100ff00000004100 */
[----:B------:R-:W1:Y:S02]  /*6cf0*/  LDTM.x32 R4, tmem[UR4] ;  /* 0x00000004000479ee */ /* 0x000e6400082c0000 */
[C---:B-12---:R-:W-:Y:S01]  /*6d00*/  FMUL R0, R47.reuse, R4 ;  /* 0x000000042f007220 */ /* 0x046fe20000400000 */
[C---:B------:R-:W-:Y:S01]  /*6d10*/  FMUL R2, R47.reuse, R5 ;  /* 0x000000052f027220 */ /* 0x040fe20000400000 */
[C---:B------:R-:W-:Y:S01]  /*6d20*/  FMUL R4, R47.reuse, R8 ;  /* 0x000000082f047220 */ /* 0x040fe20000400000 */
[----:B------:R-:W-:Y:S01]  /*6d30*/  FMUL R3, R47, R6 ;  /* 0x000000062f037220 */ /* 0x000fe20000400000 */
[C---:B------:R-:W-:Y:S01]  /*6d40*/  FFMA R0, R49.reuse, R50, R0 ;  /* 0x0000003231007223 */ /* 0x040fe20000000000 */
[----:B------:R-:W-:Y:S01]  /*6d50*/  FFMA R2, R49, R51, R2 ;  /* 0x0000003331027223 */ /* 0x000fe20000000002 */
[C---:B------:R-:W-:Y:S01]  /*6d60*/  FMUL R5, R47.reuse, R9 ;  /* 0x000000092f057220 */ /* 0x040fe20000400000 */
        /* <DEDUP_REMOVED lines=16> */
[----:B------:R-:W-:Y:S02]  /*6e70*/  HADD2.F32 R32, -RZ, R57.H1_H1 ;  /* 0x30000039ff207230 */ /* 0x000fe40000004100 */
[C---:B------:R-:W-:Y:S01]  /*6e80*/  FMUL R26, R47.reuse, R30 ;  /* 0x0000001e2f1a7220 */ /* 0x040fe20000400000 */
[----:B------:R-:W-:Y:S01]  /*6e90*/  FMUL R29, R47, R33 ;  /* 0x000000212f1d7220 */ /* 0x000fe20000400000 */
[--C-:B------:R-:W-:Y:S02]  /*6ea0*/  HADD2.F32 R33, -RZ, R58.reuse.H0_H0 ;  /* 0x2000003aff217230 */ /* 0x100fe40000004100 */
[----:B------:R-:W-:Y:S01]  /*6eb0*/  FFMA R3, R49, R52, R3 ;  /* 0x0000003431037223 */ /* 0x000fe20000000003 */
[C---:B------:R-:W-:Y:S01]  /*6ec0*/  FMUL R7, R47.reuse, R7 ;  /* 0x000000072f077220 */ /* 0x040fe20000400000 */
[----:B------:R-:W-:Y:S01]  /*6ed0*/  FMUL R30, R47, R34 ;  /* 0x000000222f1e7220 */ /* 0x000fe20000400000 */
[----:B------:R-:W-:Y:S01]  /*6ee0*/  HADD2.F32 R34, -RZ, R58.H1_H1 ;  /* 0x3000003aff227230 */ /* 0x000fe20000004100 */
[----:B------:R-:W-:Y:S01]  /*6ef0*/  F2FP.F16.F32.PACK_AB R52, R2, R0 ;  /* 0x000000000234723e */ /* 0x000fe200000000ff */
[--C-:B------:R-:W-:Y:S02]  /*6f00*/  HADD2.F32 R0, -RZ, R59.reuse.H0_H0 ;  /* 0x2000003bff007230 */ /* 0x100fe40000004100 */
[C---:B------:R-:W-:Y:S01]  /*6f10*/  FFMA R7, R49.reuse, R32, R7 ;  /* 0x0000002031077223 */ /* 0x040fe20000000007 */
[----:B------:R-:W-:Y:S02]  /*6f20*/  HADD2.F32 R2, -RZ, R59.H1_H1 ;  /* 0x3000003bff027230 */ /* 0x000fe40000004100 */
[C---:B------:R-:W-:Y:S01]  /*6f30*/  FFMA R4, R49.reuse, R33, R4 ;  /* 0x0000002131047223 */ /* 0x040fe20000000004 */
[C---:B------:R-:W-:Y:S01]  /*6f40*/  FFMA R5, R49.reuse, R34, R5 ;  /* 0x0000002231057223 */ /* 0x040fe20000000005 */
[----:B------:R-:W-:Y:S01]  /*6f50*/  FFMA R6, R49, R0, R6 ;  /* 0x0000000031067223 */ /* 0x000fe20000000006 */
[--C-:B------:R-:W-:Y:S02]  /*6f60*/  HADD2.F32 R0, -RZ, R64.reuse.H0_H0 ;  /* 0x20000040ff007230 */ /* 0x100fe40000004100 */
[----:B------:R-:W-:Y:S01]  /*6f70*/  FMUL R11, R47, R11 ;  /* 0x0000000b2f0b7220 */ /* 0x000fe20000400000 */
[----:B------:R-:W-:Y:S01]  /*6f80*/  F2FP.F16.F32.PACK_AB R53, R7, R3 ;  /* 0x000000030735723e */ /* 0x000fe200000000ff */
[--C-:B------:R-:W-:Y:S02]  /*6f90*/  HADD2.F32 R3, -RZ, R65.reuse.H0_H0 ;  /* 0x20000041ff037230 */ /* 0x100fe40000004100 */
[----:B------:R-:W-:Y:S01]  /*6fa0*/  FMUL R15, R47, R15 ;  /* 0x0000000f2f0f7220 */ /* 0x000fe20000400000 */
[C---:B------:R-:W-:Y:S01]  /*6fb0*/  FFMA R11, R49.reuse, R2, R11 ;  /* 0x00000002310b7223 */ /* 0x040fe2000000000b */
[----:B------:R-:W-:Y:S02]  /*6fc0*/  HADD2.F32 R2, -RZ, R64.H1_H1 ;  /* 0x30000040ff027230 */ /* 0x000fe40000004100 */
[----:B------:R-:W-:Y:S01]  /*6fd0*/  FFMA R8, R49, R0, R8 ;  /* 0x0000000031087223 */ /* 0x000fe20000000008 */
[----:B------:R-:W-:Y:S02]  /*6fe0*/  HADD2.F32 R0, -RZ, R65.H1_H1 ;  /* 0x30000041ff007230 */ /* 0x000fe40000004100 */
[C---:B------:R-:W-:Y:S01]  /*6ff0*/  FMUL R19, R47.reuse, R19 ;  /* 0x000000132f137220 */ /* 0x040fe20000400000 */
[----:B------:R-:W-:Y:S01]  /*7000*/  FMUL R23, R47, R23 ;  /* 0x000000172f177220 */ /* 0x000fe20000400000 */
[C---:B------:R-:W-:Y:S01]  /*7010*/  FFMA R9, R49.reuse, R2, R9 ;  /* 0x0000000231097223 */ /* 0x040fe20000000009 */
[C---:B------:R-:W-:Y:S01]  /*7020*/  FFMA R10, R49.reuse, R3, R10 ;  /* 0x00000003310a7223 */ /* 0x040fe2000000000a */
[----:B------:R-:W-:Y:S01]  /*7030*/  FFMA R15, R49, R0, R15 ;  /* 0x00000000310f7223 */ /* 0x000fe2000000000f */
[--C-:B------:R-:W-:Y:S02]  /*7040*/  HADD2.F32 R2, -RZ, R66.reuse.H0_H0 ;  /* 0x20000042ff027230 */ /* 0x100fe40000004100 */
[----:B------:R-:W-:Y:S01]  /*7050*/  FMUL R27, R47, R27 ;  /* 0x0000001b2f1b7220 */ /* 0x000fe20000400000 */
[----:B------:R-:W-:Y:S01]  /*7060*/  HADD2.F32 R0, -RZ, R66.H1_H1 ;  /* 0x30000042ff007230 */ /* 0x000fe20000004100 */
[----:B------:R-:W-:Y:S01]  /*7070*/  F2FP.F16.F32.PACK_AB R54, R5, R4 ;  /* 0x000000040536723e */ /* 0x000fe200000000ff */
[--C-:B------:R-:W-:Y:S02]  /*7080*/  HADD2.F32 R3, -RZ, R67.reuse.H0_H0 ;  /* 0x20000043ff037230 */ /* 0x100fe40000004100 */
[C---:B------:R-:W-:Y:S01]  /*7090*/  FFMA R12, R49.reuse, R2, R12 ;  /* 0x00000002310c7223 */ /* 0x040fe2000000000c */
[--C-:B------:R-:W-:Y:S02]  /*70a0*/  HADD2.F32 R2, -RZ, R72.reuse.H0_H0 ;  /* 0x20000048ff027230 */ /* 0x100fe40000004100 */
[C---:B------:R-:W-:Y:S01]  /*70b0*/  FFMA R13, R49.reuse, R0, R13 ;  /* 0x00000000310d7223 */ /* 0x040fe2000000000d */
[----:B------:R-:W-:Y:S02]  /*70c0*/  HADD2.F32 R0, -RZ, R67.H1_H1 ;  /* 0x30000043ff007230 */ /* 0x000fe40000004100 */
[----:B------:R-:W-:Y:S01]  /*70d0*/  FFMA R14, R49, R3, R14 ;  /* 0x00000003310e7223 */ /* 0x000fe2000000000e */
[----:B------:R-:W-:Y:S01]  /*70e0*/  HADD2.F32 R3, -RZ, R72.H1_H1 ;  /* 0x30000048ff037230 */ /* 0x000fe20000004100 */
[----:B------:R-:W-:Y:S01]  /*70f0*/  F2FP.F16.F32.PACK_AB R55, R11, R6 ;  /* 0x000000060b37723e */ /* 0x000fe200000000ff */
[----:B------:R-:W-:Y:S01]  /*7100*/  FMUL R31, R47, R31 ;  /* 0x0000001f2f1f7220 */ /* 0x000fe20000400000 */
[C---:B------:R-:W-:Y:S01]  /*7110*/  FFMA R19, R49.reuse, R0, R19 ;  /* 0x0000000031137223 */ /* 0x040fe20000000013 */
[--C-:B------:R-:W-:Y:S02]  /*7120*/  HADD2.F32 R0, -RZ, R73.reuse.H0_H0 ;  /* 0x20000049ff007230 */ /* 0x100fe40000004100 */
[C---:B------:R-:W-:Y:S01]  /*7130*/  FFMA R16, R49.reuse, R2, R16 ;  /* 0x0000000231107223 */ /* 0x040fe20000000010 */
[----:B------:R1:W-:Y:S01]  /*7140*/  STS.128 [R104], R52 ;  /* 0x0000003468007388 */ /* 0x0003e20000000c00 */
[C---:B------:R-:W-:Y:S01]  /*7150*/  FFMA R17, R49.reuse, R3, R17 ;  /* 0x0000000331117223 */ /* 0x040fe20000000011 */
[----:B------:R-:W-:Y:S02]  /*7160*/  HADD2.F32 R2, -RZ, R73.H1_H1 ;  /* 0x30000049ff027230 */ /* 0x000fe40000004100 */
[----:B------:R-:W-:Y:S01]  /*7170*/  FFMA R18, R49, R0, R18 ;  /* 0x0000000031127223 */ /* 0x000fe20000000012 */
[--C-:B------:R-:W-:Y:S01]  /*7180*/  HADD2.F32 R0, -RZ, R74.reuse.H0_H0 ;  /* 0x2000004aff007230 */ /* 0x100fe20000004100 */
[----:B------:R-:W-:Y:S01]  /*7190*/  F2FP.F16.F32.PACK_AB R8, R9, R8 ;  /* 0x000000080908723e */ /* 0x000fe200000000ff */
[--C-:B------:R-:W-:Y:S02]  /*71a0*/  HADD2.F32 R3, -RZ, R75.reuse.H0_H0 ;  /* 0x2000004bff037230 */ /* 0x100fe40000004100 */
[C---:B------:R-:W-:Y:S01]  /*71b0*/  FFMA R23, R49.reuse, R2, R23 ;  /* 0x0000000231177223 */ /* 0x040fe20000000017 */
[----:B------:R-:W-:Y:S02]  /*71c0*/  HADD2.F32 R2, -RZ, R74.H1_H1 ;  /* 0x3000004aff027230 */ /* 0x000fe40000004100 */
[----:B------:R-:W-:Y:S01]  /*71d0*/  FFMA R20, R49, R0, R20 ;  /* 0x0000000031147223 */ /* 0x000fe20000000014 */
[----:B------:R-:W-:Y:S01]  /*71e0*/  HADD2.F32 R0, -RZ, R75.H1_H1 ;  /* 0x3000004bff007230 */ /* 0x000fe20000004100 */
[----:B------:R-:W-:Y:S01]  /*71f0*/  F2FP.F16.F32.PACK_AB R9, R15, R10 ;  /* 0x0000000a0f09723e */ /* 0x000fe200000000ff */
[----:B------:R-:W-:Y:S02]  /*7200*/  HADD2.F32 R4, -RZ, R83.H0_H0 ;  /* 0x20000053ff047230 */ /* 0x000fe40000004100 */
[C---:B------:R-:W-:Y:S01]  /*7210*/  FFMA R21, R49.reuse, R2, R21 ;  /* 0x0000000231157223 */ /* 0x040fe20000000015 */
[C---:B------:R-:W-:Y:S01]  /*7220*/  FFMA R22, R49.reuse, R3, R22 ;  /* 0x0000000331167223 */ /* 0x040fe20000000016 */
[----:B------:R-:W-:Y:S01]  /*7230*/  FFMA R27, R49, R0, R27 ;  /* 0x00000000311b7223 */ /* 0x000fe2000000001b */
[--C-:B------:R-:W-:Y:S01]  /*7240*/  HADD2.F32 R2, -RZ, R80.reuse.H0_H0 ;  /* 0x20000050ff027230 */ /* 0x100fe20000004100 */
[----:B------:R-:W-:Y:S01]  /*7250*/  F2FP.F16.F32.PACK_AB R10, R13, R12 ;  /* 0x0000000c0d0a723e */ /* 0x000fe200000000ff */
[----:B------:R-:W-:Y:S01]  /*7260*/  HADD2.F32 R0, -RZ, R80.H1_H1 ;  /* 0x30000050ff007230 */ /* 0x000fe20000004100 */
[----:B------:R-:W-:Y:S01]  /*7270*/  F2FP.F16.F32.PACK_AB R11, R19, R14 ;  /* 0x0000000e130b723e */ /* 0x000fe200000000ff */
[--C-:B------:R-:W-:Y:S02]  /*7280*/  HADD2.F32 R3, -RZ, R81.reuse.H0_H0 ;  /* 0x20000051ff037230 */ /* 0x100fe40000004100 */
[C---:B------:R-:W-:Y:S01]  /*7290*/  FFMA R24, R49.reuse, R2, R24 ;  /* 0x0000000231187223 */ /* 0x040fe20000000018 */
[--C-:B------:R-:W-:Y:S02]  /*72a0*/  HADD2.F32 R2, -RZ, R82.reuse.H0_H0 ;  /* 0x20000052ff027230 */ /* 0x100fe40000004100 */
[C---:B------:R-:W-:Y:S01]  /*72b0*/  FFMA R25, R49.reuse, R0, R25 ;  /* 0x0000000031197223 */ /* 0x040fe20000000019 */
[----:B------:R1:W-:Y:S01]  /*72c0*/  STS.128 [R103+0x10], R8 ;  /* 0x0000100867007388 */ /* 0x0003e20000000c00 */
[----:B------:R-:W-:Y:S02]  /*72d0*/  HADD2.F32 R0, -RZ, R81.H1_H1 ;  /* 0x30000051ff007230 */ /* 0x000fe40000004100 */
[----:B------:R-:W-:Y:S01]  /*72e0*/  FFMA R26, R49, R3, R26 ;  /* 0x00000003311a7223 */ /* 0x000fe2000000001a */
[----:B------:R-:W-:Y:S01]  /*72f0*/  HADD2.F32 R3, -RZ, R82.H1_H1 ;  /* 0x30000052ff037230 */ /* 0x000fe20000004100 */
[----:B------:R-:W-:Y:S01]  /*7300*/  F2FP.F16.F32.PACK_AB R16, R17, R16 ;  /* 0x000000101110723e */ /* 0x000fe200000000ff */
[----:B------:R-:W-:Y:S01]  /*7310*/  HADD2.F32 R5, -RZ, R83.H1_H1 ;  /* 0x30000053ff057230 */ /* 0x000fe20000004100 */
[----:B------:R-:W-:Y:S01]  /*7320*/  F2FP.F16.F32.PACK_AB R17, R23, R18 ;  /* 0x000000121711723e */ /* 0x000fe200000000ff */
[----:B------:R-:W-:Y:S01]  /*7330*/  FFMA R31, R49, R0, R31 ;  /* 0x00000000311f7223 */ /* 0x000fe2000000001f */
[----:B------:R-:W-:Y:S01]  /*7340*/  FMUL R35, R47, R35 ;  /* 0x000000232f237220 */ /* 0x000fe20000400000 */
[----:B------:R-:W-:Y:S01]  /*7350*/  F2FP.F16.F32.PACK_AB R18, R21, R20 ;  /* 0x000000141512723e */ /* 0x000fe200000000ff */
[----:B------:R-:W-:Y:S01]  /*7360*/  FFMA R28, R49, R2, R28 ;  /* 0x00000002311c7223 */ /* 0x000fe2000000001c */
[----:B------:R-:W-:Y:S01]  /*7370*/  F2FP.F16.F32.PACK_AB R19, R27, R22 ;  /* 0x000000161b13723e */ /* 0x000fe200000000ff */
[C---:B------:R-:W-:Y:S01]  /*7380*/  FFMA R29, R49.reuse, R3, R29 ;  /* 0x00000003311d7223 */ /* 0x040fe2000000001d */
[C---:B------:R-:W-:Y:S01]  /*7390*/  FFMA R30, R49.reuse, R4, R30 ;  /* 0x00000004311e7223 */ /* 0x040fe2000000001e */
[----:B------:R-:W-:Y:S01]  /*73a0*/  FFMA R35, R49, R5, R35 ;  /* 0x0000000531237223 */ /* 0x000fe20000000023 */
[----:B------:R-:W-:Y:S01]  /*73b0*/  F2FP.F16.F32.PACK_AB R24, R25, R24 ;  /* 0x000000181918723e */ /* 0x000fe200000000ff */
[----:B------:R1:W-:Y:S01]  /*73c0*/  STS.128 [R102+0x20], R16 ;  /* 0x0000201066007388 */ /* 0x0003e20000000c00 */
[----:B------:R-:W-:Y:S02]  /*73d0*/  F2FP.F16.F32.PACK_AB R25, R31, R26 ;  /* 0x0000001a1f19723e */ /* 0x000fe400000000ff */
[----:B------:R-:W-:Y:S02]  /*73e0*/  F2FP.F16.F32.PACK_AB R26, R29, R28 ;  /* 0x0000001c1d1a723e */ /* 0x000fe400000000ff */
[----:B------:R-:W-:Y:S05]  /*73f0*/  F2FP.F16.F32.PACK_AB R27, R35, R30 ;  /* 0x0000001e231b723e */ /* 0x000fea00000000ff */
[----:B------:R1:W-:Y:S01]  /*7400*/  STS.128 [R110+0x30], R24 ;  /* 0x000030186e007388 */ /* 0x0003e20000000c00 */
[----:B------:R-:W-:Y:S01]  /*7410*/  @!PT LDS RZ, [RZ] ;  /* 0x00000000fffff984 */ /* 0x000fe20000000800 */
[----:B------:R-:W-:Y:S01]  /*7420*/  @!PT LDS RZ, [RZ] ;  /* 0x00000000fffff984 */ /* 0x000fe20000000800 */
[----:B------:R-:W-:Y:S01]  /*7430*/  @!PT LDS RZ, [RZ] ;  /* 0x00000000fffff984 */ /* 0x000fe20000000800 */
[----:B------:R-:W-:Y:S01]  /*7440*/  @!PT LDS RZ, [RZ] ;  /* 0x00000000fffff984 */ /* 0x000fe20000000800 */
[----:B------:R2:W-:Y:S07]  /*7450*/  MEMBAR.ALL.CTA ;  /* 0x0000000000007992 */ /* 0x0005ee0000008000 */
[----:B--2---:R-:W2:Y:S02]  /*7460*/  FENCE.VIEW.ASYNC.S ;  /* 0x00000000000073c6 */ /* 0x004ea40000000000 */
[----:B--2---:R-:W-:Y:S06]  /*7470*/  BAR.SYNC.DEFER_BLOCKING 0x1, 0x80 ;  /* 0x0042000000007b1d */ /* 0x004fec0000010000 */
[----:B------:R-:W-:Y:S05]  /*7480*/  @P0 BRA `(.L_x_130) ;  /* 0x0000000000380947 */ /* 0x000fea0003800000 */
[----:B------:R-:W-:Y:S02]  /*7490*/  UIADD3 UR4, UPT, UPT, UR48, 0x400, URZ ;  /* 0x0000040030047890 */ /* 0x000fe4000fffe0ff */
[----:B------:R-:W-:Y:S01]  /*74a0*/  UIADD3 UR8, UP0, UPT, UR52, 0x680, URZ ;  /* 0x0000068034087890 */ /* 0x000fe2000ff1e0ff */
[----:B------:R-:W-:Y:S01]  /*74b0*/  UMOV UR43, UR36 ;  /* 0x00000024002b7c82 */ /* 0x000fe20008000000 */
[----:B------:R-:W-:Y:S02]  /*74c0*/  UIADD3 UR5, UPT, UPT, UR41, 0x80, URZ ;  /* 0x0000008029057890 */ /* 0x000fe4000fffe0ff */
[----:B------:R-:W-:Y:S01]  /*74d0*/  MOV R97, UR4 ;  /* 0x0000000400617c02 */ /* 0x000fe20008000f00 */
[----:B------:R-:W-:Y:S02]  /*74e0*/  UIADD3.X UR9, UPT, UPT, URZ, UR53, URZ, UP0, !UPT ;  /* 0x00000035ff097290 */ /* 0x000fe400087fe4ff */
[----:B------:R-:W-:Y:S01]  /*74f0*/  UIADD3 UR4, UPT, UPT, UR48, 0x1400, URZ ;  /* 0x0000140030047890 */ /* 0x000fe2000fffe0ff */
[----:B------:R-:W-:Y:S01]  /*7500*/  R2UR UR40, R97 ;  /* 0x00000000612872ca */ /* 0x000fe200000e0000 */
[----:B------:R-:W-:Y:S01]  /*7510*/  UMOV UR6, UR42 ;  /* 0x0000002a00067c82 */ /* 0x000fe20008000000 */
[----:B------:R-:W-:Y:S11]  /*7520*/  UMOV UR7, UR36 ;  /* 0x0000002400077c82 */ /* 0x000ff60008000000 */
[----:B------:R2:W-:Y:S01]  /*7530*/  UTMASTG.3D [UR40], [UR8] ;  /* 0x00000028080073b5 */ /* 0x0005e20008010000 */
[----:B------:R2:W-:Y:S01]  /*7540*/  UTMASTG.3D [UR4], [UR8] ;  /* 0x00000004080073b5 */ /* 0x0005e20008010000 */
[----:B------:R0:W-:Y:S01]  /*7550*/  UTMACMDFLUSH ;  /* 0x00000000000079b7 */ /* 0x0001e20000000000 */
[----:B--2---:R-:W-:Y:S04]  /*7560*/  DEPBAR.LE SB0, 0x1 ;  /* 0x000080400000791a */ /* 0x004fe80000000000 */
.L_x_130:
[----:B------:R-:W-:Y:S05]  /*7570*/  BSYNC.RECONVERGENT B0 ;  /* 0x0000000000007941 */ /* 0x000fea0003800200 */
.L_x_129:
[----:B------:R-:W-:Y:S01]  /*7580*/  BAR.SYNC.DEFER_BLOCKING 0x1, 0x80 ;  /* 0x0042000000007b1d */ /* 0x000fe20000010000 */
[----:B------:R-:W-:Y:S01]  /*7590*/  ISETP.NE.AND P1, PT, R111, RZ, PT ;  /* 0x000000ff6f00720c */ /* 0x000fe20003f25270 */
[----:B------:R-:W-:Y:S01]  /*75a0*/  UISETP.NE.AND UP0, UPT, UR49, URZ, UPT ;  /* 0x000000ff3100728c */ /* 0x000fe2000bf05270 */
[----:B------:R-:W-:Y:S11]  /*75b0*/  LEA R2, R60, UR48, 0x3 ;  /* 0x000000303c027c11 */ /* 0x000ff6000f8e18ff */
[----:B------:R-:W-:Y:S01]  /*75c0*/  @P1 SHF.L.U32 R3, R101, 0x1f, RZ ;  /* 0x0000001f65031819 */ /* 0x000fe200000006ff */
[----:B------:R-:W-:Y:S06]  /*75d0*/  BRA.U !UP0, `(.L_x_131) ;  /* 0x0000000108247547 */ /* 0x000fec000b800000 */
[----:B------:R-:W-:Y:S01]  /*75e0*/  IMAD.U32 R4, RZ, RZ, UR51 ;  /* 0x00000033ff047e24 */ /* 0x000fe2000f8e00ff */
[----:B------:R-:W-:Y:S01]  /*75f0*/  MOV R0, UR37 ;  /* 0x0000002500007c02 */ /* 0x000fe20008000f00 */
[----:B------:R-:W-:Y:S03]  /*7600*/  UIADD3 UR51, UPT, UPT, UR51, 0x1, URZ ;  /* 0x0000000133337890 */ /* 0x000fe6000fffe0ff */
[----:B------:R-:W-:Y:S01]  /*7610*/  @P1 LEA R4, R4, UR48, 0x3 ;  /* 0x0000003004041c11 */ /* 0x000fe2000f8e18ff */
[----:B------:R-:W-:Y:S04]  /*7620*/  UISETP.NE.AND UP0, UPT, UR51, 0x4, UPT ;  /* 0x000000043300788c */ /* 0x000fe8000bf05270 */
[----:B------:R-:W-:Y:S01]  /*7630*/  @P1 VIADD R4, R4, 0x120 ;  /* 0x0000012004041836 */ /* 0x000fe20000000000 */
[----:B------:R-:W-:Y:S04]  /*7640*/  USEL UR51, UR51, URZ, UP0 ;  /* 0x000000ff33337287 */ /* 0x000fe80008000000 */
[----:B------:R-:W-:Y:S04]  /*7650*/  @P1 PRMT R0, R0, 0x654, R4 ;  /* 0x0000065400001816 */ /* 0x000fe80000000004 */
[----:B------:R2:W-:Y:S04]  /*7660*/  @P1 SYNCS.ARRIVE.TRANS64.RED.A1T0 RZ, [R0+URZ], RZ ;  /* 0x000000ff00ff19a7 */ /* 0x0005e800081004ff */
.L_x_131:
[----:B------:R-:W4:Y:S01]  /*7670*/  @P1 SYNCS.PHASECHK.TRANS64.TRYWAIT P0, [R2+URZ+0x100], R3 ;  /* 0x00010003020015a7 */ /* 0x000f2200080011ff */
[----:B------:R-:W-:Y:S01]  /*7680*/  BSSY B1, `(.L_x_132) ;  /* 0x0000016000017945 */ /* 0x000fe20003800000 */
[----:B----4-:R-:W-:Y:S03]  /*7690*/  @P1 SEL R61, RZ, 0x1, !P0 ;  /* 0x00000001ff3d1807 */ /* 0x010fe60004000000 */
[----:B------:R-:W-:Y:S05]  /*76a0*/  @!P1 BRA `(.L_x_133) ;  /* 0x00000000004c9947 */ /* 0x000fea0003800000 */
[----:B------:R-:W-:Y:S01]  /*76b0*/  ISETP.NE.AND P0, PT, R61, RZ, PT ;  /* 0x000000ff3d00720c */ /* 0x000fe20003f05270 */
[----:B------:R-:W-:Y:S01]  /*76c0*/  BSSY B0, `(.L_x_134) ;  /* 0x000000b000007945 */ /* 0x000fe20003800000 */
[----:B------:R-:W-:Y:S11]  /*76d0*/  ISETP.NE.AND P1, PT, R62, RZ, PT ;  /* 0x000000ff3e00720c */ /* 0x000ff60003f25270 */
[----:B------:R-:W-:Y:S02]  /*76e0*/  @!UPT UIADD3 URZ, UPT, UPT, URZ, URZ, URZ ;  /* 0x000000fffffff290 */ /* 0x000fe4000fffe0ff */
[C---:B------:R-:W-:Y:S01]  /*76f0*/  @P1 IMAD R6, R60.reuse, 0x2000, R104 ;  /* 0x000020003c061824 */ /* 0x040fe200078e0268 */
[C---:B------:R-:W-:Y:S01]  /*7700*/  @P1 LEA R4, R60.reuse, R102, 0xd ;  /* 0x000000663c041211 */ /* 0x040fe200078e68ff */
[C---:B------:R-:W-:Y:S02]  /*7710*/  @P1 IMAD R5, R60.reuse, 0x2000, R103 ;  /* 0x000020003c051824 */ /* 0x040fe400078e0267 */
[----:B------:R-:W-:Y:S01]  /*7720*/  @P1 IMAD R3, R60, 0x2000, R110 ;  /* 0x000020003c031824 */ /* 0x000fe200078e026e */
[----:B------:R-:W-:Y:S06]  /*7730*/  @P0 BRA `(.L_x_135) ;  /* 0x00000000000c0947 */ /* 0x000fec0003800000 */
[----:B--2---:R-:W-:Y:S04]  /*7740*/  SHF.L.U32 R0, R101, 0x1f, RZ ;  /* 0x0000001f65007819 */ /* 0x004fe800000006ff */
[----:B------:R-:W2:Y:S02]  /*7750*/  SYNCS.PHASECHK.TRANS64.TRYWAIT P0, [R2+URZ+0x100], R0 ;  /* 0x00010000020075a7 */ /* 0x000ea400080011ff */
[----:B--2---:R-:W-:Y:S05]  /*7760*/  @!P0 BRA `(.L_x_136) ;  /* 0x00000038000c8947 */ /* 0x004fea0003800000 */
.L_x_135:
[----:B------:R-:W-:Y:S05]  /*7770*/  BSYNC B0 ;  /* 0x0000000000007941 */ /* 0x000fea0003800000 */
.L_x_134:
[----:B------:R-:W-:Y:S02]  /*7780*/  ISETP.NE.AND P0, PT, R62, RZ, PT ;  /* 0x000000ff3e00720c */ /* 0x000fe40003f05270 */
[----:B------:R-:W-:Y:S11]  /*7790*/  IADD3 R60, PT, PT, R60, 0x1, RZ ;  /* 0x000000013c3c7810 */ /* 0x000ff60007ffe0ff */
[----:B------:R4:W1:Y:S04]  /*77a0*/  @P0 LDS.128 R56, [R6] ;  /* 0x0000000006380984 */ /* 0x0008680000000c00 */
[----:B------:R4:W1:Y:S04]  /*77b0*/  @P0 LDS.128 R64, [R5+0x10] ;  /* 0x0000100005400984 */ /* 0x0008680000000c00 */
[----:B------:R4:W1:Y:S04]  /*77c0*/  @P0 LDS.128 R72, [R4+0x20] ;  /* 0x0000200004480984 */ /* 0x0008680000000c00 */
[----:B------:R4:W1:Y:S02]  /*77d0*/  @P0 LDS.128 R80, [R3+0x30] ;  /* 0x0000300003500984 */ /* 0x0008640000000c00 */
.L_x_133:
[----:B------:R-:W-:Y:S05]  /*77e0*/  BSYNC B1 ;  /* 0x0000000000017941 */ /* 0x000fea0003800000 */
.L_x_132:
[----:B--2---:R-:W-:Y:S05]  /*77f0*/  VIADD R0, R48, 0x20 ;  /* 0x0000002030007836 */ /* 0x004fea0000000000 */
[----:B------:R-:W-:Y:S04]  /*7800*/  SHF.R.U32.HI R0, RZ, 0x15, R0 ;  /* 0x00000015ff007819 */ /* 0x000fe80000011600 */
[----:B------:R-:W-:Y:S11]  /*7810*/  LOP3.LUT P0, RZ, R0, 0x3, R96, 0x48, !PT ;  /* 0x0000000300ff7812 */ /* 0x000ff60007804860 */
[----:B------:R-:W-:Y:S02]  /*7820*/  @!UPT UIADD3 URZ, UPT, UPT, URZ, URZ, URZ ;  /* 0x000000fffffff290 */ /* 0x000fe4000fffe0ff */
[----:B------:R-:W-:Y:S05]  /*7830*/  @!P0 BRA `(.L_x_137) ;  /* 0x0000000000408947 */ /* 0x000fea0003800000 */
[----:B------:R-:W2:Y:S01]  /*7840*/  LDCU.64 UR8, c[0x4][0x70] ;  /* 0x01000e00ff0877ac */ /* 0x000ea20008000a00 */
[----:B----4-:R-:W-:Y:S01]  /*7850*/  MOV R3, 0x0 ;  /* 0x0000000000037802 */ /* 0x010fe20000000f00 */
[----:B------:R-:W-:Y:S02]  /*7860*/  HFMA2 R12, -RZ, RZ, 0, 5.9604644775390625e-08 ;  /* 0x00000001ff0c7431 */ /* 0x000fe400000001ff */
[----:B-1----:R-:W-:Y:S02]  /*7870*/  IMAD.MOV.U32 R8, RZ, RZ, 0x192 ;  /* 0x00000192ff087424 */ /* 0x002fe400078e00ff */
[----:B------:R-:W-:Y:S01]  /*7880*/  IMAD.MOV.U32 R13, RZ, RZ, RZ ;  /* 0x000000ffff0d7224 */ /* 0x000fe200078e00ff */
[----:B------:R-:W1:Y:S01]  /*7890*/  LDCU.64 UR6, c[0x4][0x78] ;  /* 0x01000f00ff0677ac */ /* 0x000e620008000a00 */
[----:B------:R-:W4:Y:S01]  /*78a0*/  LDC.64 R2, c[0x4][R3] ;  /* 0x0100000003027b82 */ /* 0x000f220000000a00 */
[----:B------:R-:W5:Y:S01]  /*78b0*/  LDCU.64 UR4, c[0x4][0x10] ;  /* 0x01000200ff0477ac */ /* 0x000f620008000a00 */
[----:B--2---:R-:W-:Y:S01]  /*78c0*/  MOV R5, UR9 ;  /* 0x0000000900057c02 */ /* 0x004fe20008000f00 */
[----:B------:R-:W-:Y:S01]  /*78d0*/  IMAD.U32 R4, RZ, RZ, UR8 ;  /* 0x00000008ff047e24 */ /* 0x000fe2000f8e00ff */
[----:B-1----:R-:W-:Y:S01]  /*78e0*/  MOV R7, UR7 ;  /* 0x0000000700077c02 */ /* 0x002fe20008000f00 */
[----:B------:R-:W-:Y:S01]  /*78f0*/  IMAD.U32 R6, RZ, RZ, UR6 ;  /* 0x00000006ff067e24 */ /* 0x000fe2000f8e00ff */
[----:B-----5:R-:W-:Y:S01]  /*7900*/  MOV R11, UR5 ;  /* 0x00000005000b7c02 */ /* 0x020fe20008000f00 */
[----:B------:R-:W-:Y:S02]  /*7910*/  IMAD.U32 R10, RZ, RZ, UR4 ;  /* 0x00000004ff0a7e24 */ /* 0x000fe4000f8e00ff */
[----:B------:R-:W-:Y:S07]  /*7920*/  LEPC R20, `(.L_x_137) ;  /* 0x000000001014794e */ /* 0x000fee0000000000 */
[----:B---34-:R-:W-:Y:S05]  /*7930*/  CALL.ABS.NOINC R2 ;  /* 0x0000000002007343 */ /* 0x018fea0003c00000 */
.L_x_137:
[----:B------:R-:W-:Y:S05]  /*7940*/  WARPSYNC.ALL ;  /* 0x0000000000007948 */ /* 0x000fea0003800000 */
[----:B------:R-:W-:Y:S01]  /*7950*/  R2UR UR4, R48 ;  /* 0x00000000300472ca */ /* 0x000fe200000e0000 */
[--C-:B-1--4-:R-:W-:Y:S01]  /*7960*/  HADD2.F32 R3, -RZ, R56.reuse.H0_H0 ;  /* 0x20000038ff037230 */ /* 0x112fe20000004100 */
[----:B------:R-:W-:Y:S01]  /*7970*/  ISETP.NE.AND P6, PT, R111, RZ, PT ;  /* 0x000000ff6f00720c */ /* 0x000fe20003fc5270 */
[--C-:B------:R-:W-:Y:S01]  /*7980*/  HADD2.F32 R51, -RZ, R57.reuse.H1_H1 ;  /* 0x30000039ff337230 */ /* 0x100fe20000004100 */
[----:B------:R-:W-:Y:S01]  /*7990*/  MOV R50, UR51 ;  /* 0x0000003300327c02 */ /* 0x000fe20008000f00 */
[----:B------:R-:W-:Y:S01]  /*79a0*/  BSSY.RECONVERGENT B0, `(.L_x_138) ;  /* 0x0000091000007945 */ /* 0x000fe20003800200 */
[----:B------:R-:W-:Y:S02]  /*79b0*/  MOV R63, UR37 ;  /* 0x00000025003f7c02 */ /* 0x000fe40008000f00 */
[----:B------:R-:W-:Y:S05]  /*79c0*/  ISETP.NE.AND P0, PT, R106, RZ, PT ;  /* 0x000000ff6a00720c */ /* 0x000fea0003f05270 */
[----:B------:R-:W1:Y:S02]  /*79d0*/  LDTM.x32 R4, tmem[UR4+0x20] ;  /* 0x00002004000479ee */ /* 0x000e6400082c0000 */
[----:B------:R-:W-:Y:S04]  /*79e0*/  @P6 LEA R50, R50, UR48, 0x3 ;  /* 0x0000003032326c11 */ /* 0x000fe8000f8e18ff */
[----:B------:R-:W-:Y:S04]  /*79f0*/  @P6 IADD3 R50, PT, PT, R50, 0x120, RZ ;  /* 0x0000012032326810 */ /* 0x000fe80007ffe0ff */
[----:B------:R-:W-:Y:S01]  /*7a00*/  @P6 PRMT R63, R63, 0x654, R50 ;  /* 0x000006543f3f6816 */ /* 0x000fe20000000032 */
[----:B------:R-:W-:Y:S02]  /*7a10*/  HADD2.F32 R50, -RZ, R57.H0_H0 ;  /* 0x20000039ff327230 */ /* 0x000fe40000004100 */
[C---:B-1----:R-:W-:Y:S01]  /*7a20*/  FMUL R0, R47.reuse, R4 ;  /* 0x000000042f007220 */ /* 0x042fe20000400000 */
[----:B------:R-:W-:Y:S02]  /*7a30*/  HADD2.F32 R4, -RZ, R56.H1_H1 ;  /* 0x30000038ff047230 */ /* 0x000fe40000004100 */
[C---:B------:R-:W-:Y:S01]  /*7a40*/  FMUL R2, R47.reuse, R5 ;  /* 0x000000052f027220 */ /* 0x040fe20000400000 */
[----:B------:R-:W-:Y:S01]  /*7a50*/  FMUL R7, R47, R7 ;  /* 0x000000072f077220 */ /* 0x000fe20000400000 */
[----:B------:R-:W-:Y:S01]  /*7a60*/  FFMA R0, R49, R3, R0 ;  /* 0x0000000331007223 */ /* 0x000fe20000000000 */
[----:B------:R-:W-:Y:S01]  /*7a70*/  FMUL R3, R47, R6 ;  /* 0x000000062f037220 */ /* 0x000fe20000400000 */
[----:B------:R-:W-:Y:S01]  /*7a80*/  FFMA R2, R49, R4, R2 ;  /* 0x0000000431027223 */ /* 0x000fe20000000002 */
[C---:B------:R-:W-:Y:S01]  /*7a90*/  FMUL R4, R47.reuse, R8 ;  /* 0x000000082f047220 */ /* 0x040fe20000400000 */
[----:B------:R-:W-:Y:S01]  /*7aa0*/  FMUL R8, R47, R12 ;  /* 0x0000000c2f087220 */ /* 0x000fe20000400000 */
[----:B------:R-:W-:Y:S01]  /*7ab0*/  FFMA R3, R49, R50, R3 ;  /* 0x0000003231037223 */ /* 0x000fe20000000003 */
[C---:B------:R-:W-:Y:S01]  /*7ac0*/  FMUL R12, R47.reuse, R16 ;  /* 0x000000102f0c7220 */ /* 0x040fe20000400000 */
[C---:B------:R-:W-:Y:S01]  /*7ad0*/  FMUL R16, R47.reuse, R20 ;  /* 0x000000142f107220 */ /* 0x040fe20000400000 */
[C---:B------:R-:W-:Y:S01]  /*7ae0*/  FMUL R20, R47.reuse, R24 ;  /* 0x000000182f147220 */ /* 0x040fe20000400000 */
[C---:B------:R-:W-:Y:S01]  /*7af0*/  FMUL R24, R47.reuse, R28 ;  /* 0x0000001c2f187220 */ /* 0x040fe20000400000 */
[C---:B------:R-:W-:Y:S01]  /*7b00*/  FMUL R28, R47.reuse, R32 ;  /* 0x000000202f1c7220 */ /* 0x040fe20000400000 */
[--C-:B------:R-:W-:Y:S01]  /*7b10*/  HADD2.F32 R32, -RZ, R58.reuse.H0_H0 ;  /* 0x2000003aff207230 */ /* 0x100fe20000004100 */
[----:B------:R-:W-:Y:S01]  /*7b20*/  F2FP.F16.F32.PACK_AB R52, R2, R0 ;  /* 0x000000000234723e */ /* 0x000fe200000000ff */
[----:B------:R-:W-:Y:S02]  /*7b30*/  HADD2.F32 R0, -RZ, R58.H1_H1 ;  /* 0x3000003aff007230 */ /* 0x000fe40000004100 */
[----:B------:R-:W-:Y:S01]  /*7b40*/  FMUL R5, R47, R9 ;  /* 0x000000092f057220 */ /* 0x000fe20000400000 */
[--C-:B------:R-:W-:Y:S02]  /*7b50*/  HADD2.F32 R2, -RZ, R59.reuse.H0_H0 ;  /* 0x2000003bff027230 */ /* 0x100fe40000004100 */
[C---:B------:R-:W-:Y:S01]  /*7b60*/  FFMA R7, R49.reuse, R51, R7 ;  /* 0x0000003331077223 */ /* 0x040fe20000000007 */
[C---:B------:R-:W-:Y:S01]  /*7b70*/  FFMA R4, R49.reuse, R32, R4 ;  /* 0x0000002031047223 */ /* 0x040fe20000000004 */
[----:B------:R-:W-:Y:S02]  /*7b80*/  HADD2.F32 R32, -RZ, R59.H1_H1 ;  /* 0x3000003bff207230 */ /* 0x000fe40000004100 */
[----:B------:R-:W-:Y:S01]  /*7b90*/  FFMA R5, R49, R0, R5 ;  /* 0x0000000031057223 */ /* 0x000fe20000000005 */
[--C-:B------:R-:W-:Y:S01]  /*7ba0*/  HADD2.F32 R0, -RZ, R64.reuse.H0_H0 ;  /* 0x20000040ff007230 */ /* 0x100fe20000004100 */
[----:B------:R-:W-:Y:S01]  /*7bb0*/  F2FP.F16.F32.PACK_AB R53, R7, R3 ;  /* 0x000000030735723e */ /* 0x000fe200000000ff */
[----:B------:R-:W-:Y:S01]  /*7bc0*/  FMUL R6, R47, R10 ;  /* 0x0000000a2f067220 */ /* 0x000fe20000400000 */
[--C-:B------:R-:W-:Y:S01]  /*7bd0*/  HADD2.F32 R3, -RZ, R65.reuse.H0_H0 ;  /* 0x20000041ff037230 */ /* 0x100fe20000004100 */
[----:B------:R-:W-:Y:S01]  /*7be0*/  F2FP.F16.F32.PACK_AB R54, R5, R4 ;  /* 0x000000040536723e */ /* 0x000fe200000000ff */
[----:B------:R-:W-:Y:S01]  /*7bf0*/  FMUL R11, R47, R11 ;  /* 0x0000000b2f0b7220 */ /* 0x000fe20000400000 */
[----:B------:R-:W-:Y:S01]  /*7c00*/  FFMA R6, R49, R2, R6 ;  /* 0x0000000231067223 */ /* 0x000fe20000000006 */
[----:B------:R-:W-:Y:S02]  /*7c10*/  HADD2.F32 R2, -RZ, R64.H1_H1 ;  /* 0x30000040ff027230 */ /* 0x000fe40000004100 */
[----:B------:R-:W-:Y:S01]  /*7c20*/  FMUL R9, R47, R13 ;  /* 0x0000000d2f097220 */ /* 0x000fe20000400000 */
[C---:B------:R-:W-:Y:S01]  /*7c30*/  FFMA R11, R49.reuse, R32, R11 ;  /* 0x00000020310b7223 */ /* 0x040fe2000000000b */
[----:B------:R-:W-:Y:S01]  /*7c40*/  FFMA R8, R49, R0, R8 ;  /* 0x0000000031087223 */ /* 0x000fe20000000008 */
[C---:B------:R-:W-:Y:S01]  /*7c50*/  FMUL R10, R47.reuse, R14 ;  /* 0x0000000e2f0a7220 */ /* 0x040fe20000400000 */
[----:B------:R-:W-:Y:S02]  /*7c60*/  HADD2.F32 R0, -RZ, R65.H1_H1 ;  /* 0x30000041ff007230 */ /* 0x000fe40000004100 */
[----:B------:R-:W-:Y:S01]  /*7c70*/  FMUL R15, R47, R15 ;  /* 0x0000000f2f0f7220 */ /* 0x000fe20000400000 */
[C---:B------:R-:W-:Y:S01]  /*7c80*/  FFMA R9, R49.reuse, R2, R9 ;  /* 0x0000000231097223 */ /* 0x040fe20000000009 */
[C---:B------:R-:W-:Y:S01]  /*7c90*/  FFMA R10, R49.reuse, R3, R10 ;  /* 0x00000003310a7223 */ /* 0x040fe2000000000a */
[--C-:B------:R-:W-:Y:S02]  /*7ca0*/  HADD2.F32 R2, -RZ, R66.reuse.H0_H0 ;  /* 0x20000042ff027230 */ /* 0x100fe40000004100 */
[----:B------:R-:W-:Y:S01]  /*7cb0*/  FFMA R15, R49, R0, R15 ;  /* 0x00000000310f7223 */ /* 0x000fe2000000000f */
[----:B------:R-:W-:Y:S02]  /*7cc0*/  HADD2.F32 R3, -RZ, R66.H1_H1 ;  /* 0x30000042ff037230 */ /* 0x000fe40000004100 */
[C---:B------:R-:W-:Y:S01]  /*7cd0*/  FMUL R13, R47.reuse, R17 ;  /* 0x000000112f0d7220 */ /* 0x040fe20000400000 */
[--C-:B------:R-:W-:Y:S02]  /*7ce0*/  HADD2.F32 R0, -RZ, R67.reuse.H0_H0 ;  /* 0x20000043ff007230 */ /* 0x100fe40000004100 */
[----:B------:R-:W-:Y:S01]  /*7cf0*/  FMUL R14, R47, R18 ;  /* 0x000000122f0e7220 */ /* 0x000fe20000400000 */
[C---:B------:R-:W-:Y:S01]  /*7d00*/  FFMA R12, R49.reuse, R2, R12 ;  /* 0x00000002310c7223 */ /* 0x040fe2000000000c */
[C---:B------:R-:W-:Y:S01]  /*7d10*/  FFMA R13, R49.reuse, R3, R13 ;  /* 0x00000003310d7223 */ /* 0x040fe2000000000d */
[----:B------:R-:W-:Y:S02]  /*7d20*/  HADD2.F32 R2, -RZ, R67.H1_H1 ;  /* 0x30000043ff027230 */ /* 0x000fe40000004100 */
[----:B------:R-:W-:Y:S01]  /*7d30*/  FFMA R14, R49, R0, R14 ;  /* 0x00000000310e7223 */ /* 0x000fe2000000000e */
[C---:B------:R-:W-:Y:S01]  /*7d40*/  FMUL R19, R47.reuse, R19 ;  /* 0x000000132f137220 */ /* 0x040fe20000400000 */
[--C-:B------:R-:W-:Y:S02]  /*7d50*/  HADD2.F32 R0, -RZ, R72.reuse.H0_H0 ;  /* 0x20000048ff007230 */ /* 0x100fe40000004100 */
[----:B------:R-:W-:Y:S01]  /*7d60*/  FMUL R17, R47, R21 ;  /* 0x000000152f117220 */ /* 0x000fe20000400000 */
[--C-:B------:R-:W-:Y:S02]  /*7d70*/  HADD2.F32 R3, -RZ, R73.reuse.H0_H0 ;  /* 0x20000049ff037230 */ /* 0x100fe40000004100 */
[C---:B------:R-:W-:Y:S01]  /*7d80*/  FFMA R19, R49.reuse, R2, R19 ;  /* 0x0000000231137223 */ /* 0x040fe20000000013 */
[----:B------:R-:W-:Y:S02]  /*7d90*/  HADD2.F32 R2, -RZ, R72.H1_H1 ;  /* 0x30000048ff027230 */ /* 0x000fe40000004100 */
        /* <DEDUP_REMOVED lines=9> */
[----:B------:R-:W-:Y:S01]  /*7e30*/  FMUL R21, R47, R25 ;  /* 0x000000192f157220 */ /* 0x000fe20000400000 */
[----:B------:R-:W-:Y:S01]  /*7e40*/  F2FP.F16.F32.PACK_AB R55, R11, R6 ;  /* 0x000000060b37723e */ /* 0x000fe200000000ff */
[--C-:B------:R-:W-:Y:S02]  /*7e50*/  HADD2.F32 R3, -RZ, R75.reuse.H0_H0 ;  /* 0x2000004bff037230 */ /* 0x100fe40000004100 */
[----:B------:R-:W-:Y:S01]  /*7e60*/  FMUL R22, R47, R26 ;  /* 0x0000001a2f167220 */ /* 0x000fe20000400000 */
[C---:B------:R-:W-:Y:S01]  /*7e70*/  FFMA R20, R49.reuse, R2, R20 ;  /* 0x0000000231147223 */ /* 0x040fe20000000014 */
[C---:B------:R-:W-:Y:S01]  /*7e80*/  FFMA R21, R49.reuse, R0, R21 ;  /* 0x0000000031157223 */ /* 0x040fe20000000015 */
[----:B------:R1:W-:Y:S01]  /*7e90*/  STS.128 [R104+0x2000], R52 ;  /* 0x0020003468007388 */ /* 0x0003e20000000c00 */
[----:B------:R-:W-:Y:S02]  /*7ea0*/  HADD2.F32 R0, -RZ, R75.H1_H1 ;  /* 0x3000004bff007230 */ /* 0x000fe40000004100 */
[----:B------:R-:W-:Y:S01]  /*7eb0*/  FFMA R22, R49, R3, R22 ;  /* 0x0000000331167223 */ /* 0x000fe20000000016 */
[----:B------:R-:W-:Y:S01]  /*7ec0*/  FMUL R27, R47, R27 ;  /* 0x0000001b2f1b7220 */ /* 0x000fe20000400000 */
[--C-:B------:R-:W-:Y:S01]  /*7ed0*/  HADD2.F32 R2, -RZ, R80.reuse.H0_H0 ;  /* 0x20000050ff027230 */ /* 0x100fe20000004100 */
[----:B------:R-:W-:Y:S01]  /*7ee0*/  F2FP.F16.F32.PACK_AB R8, R9, R8 ;  /* 0x000000080908723e */ /* 0x000fe200000000ff */
[----:B------:R-:W-:Y:S01]  /*7ef0*/  HADD2.F32 R3, -RZ, R80.H1_H1 ;  /* 0x30000050ff037230 */ /* 0x000fe20000004100 */
[----:B------:R-:W-:Y:S01]  /*7f00*/  F2FP.F16.F32.PACK_AB R9, R15, R10 ;  /* 0x0000000a0f09723e */ /* 0x000fe200000000ff */
[----:B------:R-:W-:Y:S01]  /*7f10*/  FMUL R25, R47, R29 ;  /* 0x0000001d2f197220 */ /* 0x000fe20000400000 */
[--C-:B------:R-:W-:Y:S01]  /*7f20*/  HADD2.F32 R4, -RZ, R81.reuse.H0_H0 ;  /* 0x20000051ff047230 */ /* 0x100fe20000004100 */
[----:B------:R-:W-:Y:S01]  /*7f30*/  F2FP.F16.F32.PACK_AB R10, R13, R12 ;  /* 0x0000000c0d0a723e */ /* 0x000fe200000000ff */
[----:B------:R-:W-:Y:S01]  /*7f40*/  FMUL R26, R47, R30 ;  /* 0x0000001e2f1a7220 */ /* 0x000fe20000400000 */
[----:B------:R-:W-:Y:S01]  /*7f50*/  F2FP.F16.F32.PACK_AB R11, R19, R14 ;  /* 0x0000000e130b723e */ /* 0x000fe200000000ff */
[C---:B------:R-:W-:Y:S01]  /*7f60*/  FFMA R27, R49.reuse, R0, R27 ;  /* 0x00000000311b7223 */ /* 0x040fe2000000001b */
[C---:B------:R-:W-:Y:S01]  /*7f70*/  FFMA R24, R49.reuse, R2, R24 ;  /* 0x0000000231187223 */ /* 0x040fe20000000018 */
[----:B------:R-:W-:Y:S02]  /*7f80*/  HADD2.F32 R0, -RZ, R81.H1_H1 ;  /* 0x30000051ff007230 */ /* 0x000fe40000004100 */
[----:B------:R-:W-:Y:S01]  /*7f90*/  FFMA R25, R49, R3, R25 ;  /* 0x0000000331197223 */ /* 0x000fe20000000019 */
[----:B------:R1:W-:Y:S01]  /*7fa0*/  STS.128 [R103+0x2010], R8 ;  /* 0x0020100867007388 */ /* 0x0003e20000000c00 */
[----:B------:R-:W-:Y:S01]  /*7fb0*/  FMUL R31, R47, R31 ;  /* 0x0000001f2f1f7220 */ /* 0x000fe20000400000 */
[--C-:B------:R-:W-:Y:S02]  /*7fc0*/  HADD2.F32 R2, -RZ, R82.reuse.H0_H0 ;  /* 0x20000052ff027230 */ /* 0x100fe40000004100 */
[----:B------:R-:W-:Y:S01]  /*7fd0*/  FFMA R26, R49, R4, R26 ;  /* 0x00000004311a7223 */ /* 0x000fe2000000001a */
[----:B------:R-:W-:Y:S02]  /*7fe0*/  HADD2.F32 R3, -RZ, R82.H1_H1 ;  /* 0x30000052ff037230 */ /* 0x000fe40000004100 */
[----:B------:R-:W-:Y:S01]  /*7ff0*/  FMUL R29, R47, R33 ;  /* 0x000000212f1d7220 */ /* 0x000fe20000400000 */
[--C-:B------:R-:W-:Y:S01]  /*8000*/  HADD2.F32 R4, -RZ, R83.reuse.H0_H0 ;  /* 0x20000053ff047230 */ /* 0x100fe20000004100 */
[----:B------:R-:W-:Y:S01]  /*8010*/  F2FP.F16.F32.PACK_AB R16, R17, R16 ;  /* 0x000000101110723e */ /* 0x000fe200000000ff */
[----:B------:R-:W-:Y:S01]  /*8020*/  FMUL R30, R47, R34 ;  /* 0x000000222f1e7220 */ /* 0x000fe20000400000 */
        /* <DEDUP_REMOVED lines=14> */
[----:B------:R-:W-:Y:S02]  /*8110*/  F2FP.F16.F32.PACK_AB R27, R35, R30 ;  /* 0x0000001e231b723e */ /* 0x000fe400000000ff */
[----:B------:R-:W-:Y:S02]  /*8120*/  LEA R0, R60, UR48, 0x3 ;  /* 0x000000303c007c11 */ /* 0x000fe4000f8e18ff */
[----:B------:R-:W-:Y:S01]  /*8130*/  @P6 SHF.L.U32 R2, R101, 0x1f, RZ ;  /* 0x0000001f65026819 */ /* 0x000fe200000006ff */
        /* <DEDUP_REMOVED lines=9> */
[----:B------:R-:W-:Y:S02]  /*81d0*/  UIADD3 UR12, UP0, UPT, UR52, 0x680, URZ ;  /* 0x00000680340c7890 */ /* 0x000fe4000ff1e0ff */
[----:B------:R-:W-:Y:S02]  /*81e0*/  UIADD3 UR9, UPT, UPT, UR41, 0x20, URZ ;  /* 0x0000002029097890 */ /* 0x000fe4000fffe0ff */
[----:B------:R-:W-:Y:S02]  /*81f0*/  UIADD3 UR8, UPT, UPT, UR48, 0x2400, URZ ;  /* 0x0000240030087890 */ /* 0x000fe4000fffe0ff */
[----:B------:R-:W-:Y:S01]  /*8200*/  UIADD3.X UR13, UPT, UPT, URZ, UR53, URZ, UP0, !UPT ;  /* 0x00000035ff0d7290 */ /* 0x000fe200087fe4ff */
[----:B------:R-:W-:Y:S01]  /*8210*/  UMOV UR10, UR42 ;  /* 0x0000002a000a7c82 */ /* 0x000fe20008000000 */
[----:B------:R-:W-:Y:S01]  /*8220*/  UMOV UR11, UR36 ;  /* 0x00000024000b7c82 */ /* 0x000fe20008000000 */
[----:B------:R-:W-:Y:S02]  /*8230*/  UIADD3 UR5, UPT, UPT, UR41, 0xa0, URZ ;  /* 0x000000a029057890 */ /* 0x000fe4000fffe0ff */
[----:B------:R-:W-:Y:S01]  /*8240*/  UIADD3 UR4, UPT, UPT, UR48, 0x3400, URZ ;  /* 0x0000340030047890 */ /* 0x000fe2000fffe0ff */
[----:B------:R-:W-:Y:S03]  /*8250*/  UMOV UR6, UR42 ;  /* 0x0000002a00067c82 */ /* 0x000fe60008000000 */
[----:B------:R2:W-:Y:S01]  /*8260*/  UTMASTG.3D [UR8], [UR12] ;  /* 0x000000080c0073b5 */ /* 0x0005e20008010000 */
[----:B------:R-:W-:Y:S04]  /*8270*/  UMOV UR7, UR36 ;  /* 0x0000002400077c82 */ /* 0x000fe80008000000 */
[----:B------:R2:W-:Y:S01]  /*8280*/  UTMASTG.3D [UR4], [UR12] ;  /* 0x000000040c0073b5 */ /* 0x0005e20008010000 */
[----:B------:R0:W-:Y:S01]  /*8290*/  UTMACMDFLUSH ;  /* 0x00000000000079b7 */ /* 0x0001e20000000000 */
[----:B--2---:R-:W-:Y:S04]  /*82a0*/  DEPBAR.LE SB0, 0x1 ;  /* 0x000080400000791a */ /* 0x004fe80000000000 */
.L_x_139:
[----:B------:R-:W-:Y:S05]  /*82b0*/  BSYNC.RECONVERGENT B0 ;  /* 0x0000000000007941 */ /* 0x000fea0003800200 */
.L_x_138:
[----:B------:R-:W-:Y:S01]  /*82c0*/  BAR.SYNC.DEFER_BLOCKING 0x1, 0x80 ;  /* 0x0042000000007b1d */ /* 0x000fe20000010000 */
[----:B------:R-:W-:Y:S04]  /*82d0*/  UIADD3 UR40, UPT, UPT, UR51, 0x1, URZ ;  /* 0x0000000133287890 */ /* 0x000fe8000fffe0ff */
[----:B------:R-:W-:Y:S04]  /*82e0*/  UISETP.NE.AND UP0, UPT, UR40, 0x4, UPT ;  /* 0x000000042800788c */ /* 0x000fe8000bf05270 */
[----:B------:R-:W-:Y:S01]  /*82f0*/  USEL UR40, UR40, URZ, UP0 ;  /* 0x000000ff28287287 */ /* 0x000fe20008000000 */
[----:B------:R2:W-:Y:S01]  /*8300*/  @P6 SYNCS.ARRIVE.TRANS64.RED.A1T0 RZ, [R63+URZ], RZ ;  /* 0x000000ff3fff69a7 */ /* 0x0005e200081004ff */
[----:B------:R-:W-:Y:S01]  /*8310*/  BSSY B1, `(.L_x_140) ;  /* 0x0000017000017945 */ /* 0x000fe20003800000 */
[----:B------:R-:W4:Y:S02]  /*8320*/  @P6 SYNCS.PHASECHK.TRANS64.TRYWAIT P0, [R0+URZ+0x100], R2 ;  /* 0x00010002000065a7 */ /* 0x000f2400080011ff */
[----:B----4-:R-:W-:Y:S01]  /*8330*/  @P6 SEL R61, RZ, 0x1, !P0 ;  /* 0x00000001ff3d6807 */ /* 0x010fe20004000000 */
[----:B--2---:R-:W-:Y:S06]  /*8340*/  @!P6 BRA `(.L_x_141) ;  /* 0x00000000004ce947 */ /* 0x004fec0003800000 */
        /* <DEDUP_REMOVED lines=9> */
[----:B------:R-:W-:Y:S04]  /*83e0*/  SHF.L.U32 R6, R101, 0x1f, RZ ;  /* 0x0000001f65067819 */ /* 0x000fe800000006ff */
[----:B------:R-:W2:Y:S02]  /*83f0*/  SYNCS.PHASECHK.TRANS64.TRYWAIT P0, [R0+URZ+0x100], R6 ;  /* 0x00010006000075a7 */ /* 0x000ea400080011ff */
[----:B--2---:R-:W-:Y:S05]  /*8400*/  @!P0 BRA `(.L_x_144) ;  /* 0x0000002800f88947 */ /* 0x004fea0003800000 */
.L_x_143:
[----:B------:R-:W-:Y:S05]  /*8410*/  BSYNC B0 ;  /* 0x0000000000007941 */ /* 0x000fea0003800000 */
.L_x_142:
[----:B------:R-:W-:Y:S02]  /*8420*/  ISETP.NE.AND P0, PT, R62, RZ, PT ;  /* 0x000000ff3e00720c */ /* 0x000fe40003f05270 */
[----:B------:R-:W-:Y:S11]  /*8430*/  IADD3 R60, PT, PT, R60, 0x1, RZ ;  /* 0x000000013c3c7810 */ /* 0x000ff60007ffe0ff */
[----:B------:R4:W1:Y:S04]  /*8440*/  @P0 LDS.128 R56, [R5] ;  /* 0x0000000005380984 */ /* 0x0008680000000c00 */
[----:B------:R4:W1:Y:S04]  /*8450*/  @P0 LDS.128 R64, [R4+0x10] ;  /* 0x0000100004400984 */ /* 0x0008680000000c00 */
[----:B------:R4:W1:Y:S04]  /*8460*/  @P0 LDS.128 R72, [R3+0x20] ;  /* 0x0000200003480984 */ /* 0x0008680000000c00 */
[----:B------:R4:W1:Y:S02]  /*8470*/  @P0 LDS.128 R80, [R2+0x30] ;  /* 0x0000300002500984 */ /* 0x0008640000000c00 */
.L_x_141:
[----:B------:R-:W-:Y:S05]  /*8480*/  BSYNC B1 ;  /* 0x0000000000017941 */ /* 0x000fea0003800000 */
.L_x_140:
        /* <DEDUP_REMOVED lines=21> */
.L_x_145:
        /* <DEDUP_REMOVED lines=151> */
.L_x_147:
[----:B------:R-:W-:Y:S05]  /*8f50*/  BSYNC.RECONVERGENT B0 ;  /* 0x0000000000007941 */ /* 0x000fea0003800200 */
.L_x_146:
        /* <DEDUP_REMOVED lines=21> */
.L_x_151:
[----:B------:R-:W-:Y:S05]  /*90b0*/  BSYNC B0 ;  /* 0x0000000000007941 */ /* 0x000fea0003800000 */
.L_x_150:
[----:B------:R-:W-:Y:S11]  /*90c0*/  ISETP.NE.AND P0, PT, R62, RZ, PT ;  /* 0x000000ff3e00720c */ /* 0x000ff60003f05270 */
[----:B------:R-:W-:Y:S02]  /*90d0*/  @!UPT UIADD3 URZ, UPT, UPT, URZ, URZ, URZ ;  /* 0x000000fffffff290 */ /* 0x000fe4000fffe0ff */
[----:B------:R4:W1:Y:S04]  /*90e0*/  @P0 LDS.128 R56, [R4] ;  /* 0x0000000004380984 */ /* 0x0008680000000c00 */
[----:B------:R4:W1:Y:S04]  /*90f0*/  @P0 LDS.128 R64, [R3+0x10] ;  /* 0x0000100003400984 */ /* 0x0008680000000c00 */
[----:B------:R4:W1:Y:S04]  /*9100*/  @P0 LDS.128 R72, [R2+0x20] ;  /* 0x0000200002480984 */ /* 0x0008680000000c00 */
[----:B------:R4:W1:Y:S02]  /*9110*/  @P0 LDS.128 R80, [R60+0x30] ;  /* 0x000030003c500984 */ /* 0x0008640000000c00 */
.L_x_149:
[----:B------:R-:W-:Y:S05]  /*9120*/  BSYNC B1 ;  /* 0x0000000000017941 */ /* 0x000fea0003800000 */
.L_x_148:
        /* <DEDUP_REMOVED lines=21> */
.L_x_153:
[----:B------:R-:W-:Y:S01]  /*9280*/  ISETP.NE.AND P0, PT, R106, RZ, PT ;  /* 0x000000ff6a00720c */ /* 0x000fe20003f05270 */
[----:B------:R-:W-:Y:S05]  /*9290*/  WARPSYNC.ALL ;  /* 0x0000000000007948 */ /* 0x000fea0003800000 */
[----:B------:R-:W-:Y:S01]  /*92a0*/  R2UR UR4, R48 ;  /* 0x00000000300472ca */ /* 0x000fe200000e0000 */
[--C-:B-1----:R-:W-:Y:S01]  /*92b0*/  HADD2.F32 R48, -RZ, R56.reuse.H0_H0 ;  /* 0x20000038ff307230 */ /* 0x102fe20000004100 */
[----:B------:R-:W-:Y:S01]  /*92c0*/  IADD3 R112, PT, PT, R112, 0x190, RZ ;  /* 0x0000019070707810 */ /* 0x000fe20007ffe0ff */
[----:B------:R-:W-:Y:S01]  /*92d0*/  HADD2.F32 R50, -RZ, R56.H1_H1 ;  /* 0x30000038ff327230 */ /* 0x000fe20000004100 */
[----:B------:R-:W-:Y:S01]  /*92e0*/  BSSY.RECONVERGENT B0, `(.L_x_154) ;  /* 0x000008d000007945 */ /* 0x000fe20003800200 */
[--C-:B------:R-:W-:Y:S01]  /*92f0*/  HADD2.F32 R51, -RZ, R57.reuse.H0_H0 ;  /* 0x20000039ff337230 */ /* 0x100fe20000004100 */
[----:B------:R-:W-:Y:S01]  /*9300*/  LOP3.LUT R112, R112, 0xfefffff8, RZ, 0xc0, !PT ;  /* 0xfefffff870707812 */ /* 0x000fe200078ec0ff */
[----:B------:R-:W-:Y:S02]  /*9310*/  HADD2.F32 R52, -RZ, R57.H1_H1 ;  /* 0x30000039ff347230 */ /* 0x000fe40000004100 */
[--C-:B------:R-:W-:Y:S02]  /*9320*/  HADD2.F32 R53, -RZ, R58.reuse.H0_H0 ;  /* 0x2000003aff357230 */ /* 0x100fe40000004100 */
[----:B------:R-:W-:Y:S02]  /*9330*/  HADD2.F32 R54, -RZ, R58.H1_H1 ;  /* 0x3000003aff367230 */ /* 0x000fe40000004100 */
[----:B----4-:R-:W1:Y:S01]  /*9340*/  LDTM.x32 R4, tmem[UR4+0x60] ;  /* 0x00006004000479ee */ /* 0x010e6200082c0000 */
[----:B------:R-:W-:Y:S01]  /*9350*/  NOP ;  /* 0x0000000000007918 */ /* 0x000fe20000000000 */
[----:B-1----:R1:W-:Y:S01]  /*9360*/  SYNCS.ARRIVE.TRANS64.RED.A1T0 RZ, [R112+URZ], RZ ;  /* 0x000000ff70ff79a7 */ /* 0x0023e200081004ff */
[--C-:B------:R-:W-:Y:S02]  /*9370*/  HADD2.F32 R55, -RZ, R59.reuse.H0_H0 ;  /* 0x2000003bff377230 */ /* 0x100fe40000004100 */
[----:B------:R-:W-:Y:S02]  /*9380*/  HADD2.F32 R56, -RZ, R59.H1_H1 ;  /* 0x3000003bff387230 */ /* 0x000fe40000004100 */
        /* <DEDUP_REMOVED lines=9> */
[C---:B------:R-:W-:Y:S01]  /*9420*/  FMUL R4, R47.reuse, R4 ;  /* 0x000000042f047220 */ /* 0x040fe20000400000 */
[C---:B------:R-:W-:Y:S01]  /*9430*/  FMUL R5, R47.reuse, R5 ;  /* 0x000000052f057220 */ /* 0x040fe20000400000 */
[C---:B------:R-:W-:Y:S01]  /*9440*/  FMUL R6, R47.reuse, R6 ;  /* 0x000000062f067220 */ /* 0x040fe20000400000 */
[----:B------:R-:W-:Y:S01]  /*9450*/  FMUL R7, R47, R7 ;  /* 0x000000072f077220 */ /* 0x000fe20000400000 */
[C---:B------:R-:W-:Y:S01]  /*9460*/  FFMA R4, R49.reuse, R48, R4 ;  /* 0x0000003031047223 */ /* 0x040fe20000000004 */
[C---:B------:R-:W-:Y:S01]  /*9470*/  FFMA R5, R49.reuse, R50, R5 ;  /* 0x0000003231057223 */ /* 0x040fe20000000005 */
[C---:B------:R-:W-:Y:S01]  /*9480*/  FFMA R6, R49.reuse, R51, R6 ;  /* 0x0000003331067223 */ /* 0x040fe20000000006 */
[----:B------:R-:W-:Y:S01]  /*9490*/  FFMA R7, R49, R52, R7 ;  /* 0x0000003431077223 */ /* 0x000fe20000000007 */
[C---:B------:R-:W-:Y:S01]  /*94a0*/  FMUL R8, R47.reuse, R8 ;  /* 0x000000082f087220 */ /* 0x040fe20000400000 */
[----:B------:R-:W-:Y:S01]  /*94b0*/  FMUL R9, R47, R9 ;  /* 0x000000092f097220 */ /* 0x000fe20000400000 */
[----:B------:R-:W-:Y:S01]  /*94c0*/  F2FP.F16.F32.PACK_AB R4, R5, R4 ;  /* 0x000000040504723e */ /* 0x000fe200000000ff */
[----:B------:R-:W-:Y:S01]  /*94d0*/  FMUL R10, R47, R10 ;  /* 0x0000000a2f0a7220 */ /* 0x000fe20000400000 */
[----:B------:R-:W-:Y:S01]  /*94e0*/  F2FP.F16.F32.PACK_AB R5, R7, R6 ;  /* 0x000000060705723e */ /* 0x000fe200000000ff */
[C---:B------:R-:W-:Y:S01]  /*94f0*/  FFMA R8, R49.reuse, R53, R8 ;  /* 0x0000003531087223 */ /* 0x040fe20000000008 */
[C---:B------:R-:W-:Y:S01]  /*9500*/  FFMA R9, R49.reuse, R54, R9 ;  /* 0x0000003631097223 */ /* 0x040fe20000000009 */
[----:B------:R-:W-:Y:S01]  /*9510*/  FFMA R10, R49, R55, R10 ;  /* 0x00000037310a7223 */ /* 0x000fe2000000000a */
[C---:B------:R-:W-:Y:S01]  /*9520*/  FMUL R11, R47.reuse, R11 ;  /* 0x0000000b2f0b7220 */ /* 0x040fe20000400000 */
[C---:B------:R-:W-:Y:S01]  /*9530*/  FMUL R0, R47.reuse, R12 ;  /* 0x0000000c2f007220 */ /* 0x040fe20000400000 */
[----:B------:R-:W-:Y:S01]  /*9540*/  FMUL R2, R47, R13 ;  /* 0x0000000d2f027220 */ /* 0x000fe20000400000 */
[----:B------:R-:W-:Y:S01]  /*9550*/  F2FP.F16.F32.PACK_AB R6, R9, R8 ;  /* 0x000000080906723e */ /* 0x000fe200000000ff */
[C---:B------:R-:W-:Y:S01]  /*9560*/  FFMA R11, R49.reuse, R56, R11 ;  /* 0x00000038310b7223 */ /* 0x040fe2000000000b */
[C---:B------:R-:W-:Y:S01]  /*9570*/  FFMA R0, R49.reuse, R57, R0 ;  /* 0x0000003931007223 */ /* 0x040fe20000000000 */
[----:B------:R-:W-:Y:S01]  /*9580*/  FFMA R2, R49, R58, R2 ;  /* 0x0000003a31027223 */ /* 0x000fe20000000002 */
[C---:B------:R-:W-:Y:S01]  /*9590*/  FMUL R3, R47.reuse, R14 ;  /* 0x0000000e2f037220 */ /* 0x040fe20000400000 */
[C---:B------:R-:W-:Y:S01]  /*95a0*/  FMUL R15, R47.reuse, R15 ;  /* 0x0000000f2f0f7220 */ /* 0x040fe20000400000 */
[C---:B------:R-:W-:Y:S01]  /*95b0*/  FMUL R12, R47.reuse, R16 ;  /* 0x000000102f0c7220 */ /* 0x040fe20000400000 */
[----:B------:R-:W-:Y:S01]  /*95c0*/  FMUL R13, R47, R17 ;  /* 0x000000112f0d7220 */ /* 0x000fe20000400000 */
[----:B------:R-:W-:Y:S01]  /*95d0*/  FFMA R3, R49, R59, R3 ;  /* 0x0000003b31037223 */ /* 0x000fe20000000003 */
[----:B------:R-:W-:Y:S01]  /*95e0*/  FMUL R14, R47, R18 ;  /* 0x000000122f0e7220 */ /* 0x000fe20000400000 */
[----:B------:R-:W-:Y:S01]  /*95f0*/  FFMA R15, R49, R60, R15 ;  /* 0x0000003c310f7223 */ /* 0x000fe2000000000f */
[----:B------:R-:W-:Y:S01]  /*9600*/  FMUL R19, R47, R19 ;  /* 0x000000132f137220 */ /* 0x000fe20000400000 */
[----:B------:R-:W-:Y:S01]  /*9610*/  F2FP.F16.F32.PACK_AB R7, R11, R10 ;  /* 0x0000000a0b07723e */ /* 0x000fe200000000ff */
[----:B------:R-:W-:Y:S01]  /*9620*/  FFMA R12, R49, R61, R12 ;  /* 0x0000003d310c7223 */ /* 0x000fe2000000000c */
[----:B------:R-:W-:Y:S02]  /*9630*/  HADD2.F32 R66, -RZ, R72.H1_H1 ;  /* 0x30000048ff427230 */ /* 0x000fe40000004100 */
[----:B------:R-:W-:Y:S01]  /*9640*/  FMUL R16, R47, R20 ;  /* 0x000000142f107220 */ /* 0x000fe20000400000 */
[----:B------:R-:W-:Y:S01]  /*9650*/  FFMA R13, R49, R62, R13 ;  /* 0x0000003e310d7223 */ /* 0x000fe2000000000d */
[----:B------:R1:W-:Y:S01]  /*9660*/  STS.128 [R104+0x6000], R4 ;  /* 0x0060000468007388 */ /* 0x0003e20000000c00 */
[--C-:B------:R-:W-:Y:S02]  /*9670*/  HADD2.F32 R67, -RZ, R73.reuse.H0_H0 ;  /* 0x20000049ff437230 */ /* 0x100fe40000004100 */
[----:B------:R-:W-:Y:S01]  /*9680*/  FMUL R17, R47, R21 ;  /* 0x000000152f117220 */ /* 0x000fe20000400000 */
[----:B------:R-:W-:Y:S01]  /*9690*/  FFMA R14, R49, R63, R14 ;  /* 0x0000003f310e7223 */ /* 0x000fe2000000000e */
[----:B------:R-:W-:Y:S02]  /*96a0*/  HADD2.F32 R68, -RZ, R73.H1_H1 ;  /* 0x30000049ff447230 */ /* 0x000fe40000004100 */
[----:B------:R-:W-:Y:S01]  /*96b0*/  FMUL R18, R47, R22 ;  /* 0x000000162f127220 */ /* 0x000fe20000400000 */
[----:B------:R-:W-:Y:S01]  /*96c0*/  FFMA R19, R49, R64, R19 ;  /* 0x0000004031137223 */ /* 0x000fe20000000013 */
        /* <DEDUP_REMOVED lines=14> */
[----:B------:R-:W-:Y:S01]  /*97b0*/  F2FP.F16.F32.PACK_AB R8, R2, R0 ;  /* 0x000000000208723e */ /* 0x000fe200000000ff */
[----:B------:R-:W-:Y:S01]  /*97c0*/  FFMA R20, R49, R69, R20 ;  /* 0x0000004531147223 */ /* 0x000fe20000000014 */
[----:B------:R-:W-:Y:S01]  /*97d0*/  F2FP.F16.F32.PACK_AB R9, R15, R3 ;  /* 0x000000030f09723e */ /* 0x000fe200000000ff */
[----:B------:R-:W-:Y:S01]  /*97e0*/  HADD2.F32 R74, -RZ, R80.H1_H1 ;  /* 0x30000050ff4a7230 */ /* 0x000fe20000004100 */
[----:B------:R-:W-:Y:S01]  /*97f0*/  F2FP.F16.F32.PACK_AB R10, R13, R12 ;  /* 0x0000000c0d0a723e */ /* 0x000fe200000000ff */
[----:B------:R-:W-:Y:S01]  /*9800*/  FMUL R24, R47, R28 ;  /* 0x0000001c2f187220 */ /* 0x000fe20000400000 */
[----:B------:R-:W-:Y:S01]  /*9810*/  F2FP.F16.F32.PACK_AB R11, R19, R14 ;  /* 0x0000000e130b723e */ /* 0x000fe200000000ff */
[----:B------:R-:W-:Y:S01]  /*9820*/  FFMA R21, R49, R70, R21 ;  /* 0x0000004631157223 */ /* 0x000fe20000000015 */
[--C-:B------:R-:W-:Y:S02]  /*9830*/  HADD2.F32 R75, -RZ, R81.reuse.H0_H0 ;  /* 0x20000051ff4b7230 */ /* 0x100fe40000004100 */
[----:B------:R-:W-:Y:S01]  /*9840*/  FMUL R25, R47, R29 ;  /* 0x0000001d2f197220 */ /* 0x000fe20000400000 */
[----:B------:R-:W-:Y:S01]  /*9850*/  FFMA R22, R49, R71, R22 ;  /* 0x0000004731167223 */ /* 0x000fe20000000016 */
[----:B------:R1:W-:Y:S01]  /*9860*/  STS.128 [R103+0x6010], R8 ;  /* 0x0060100867007388 */ /* 0x0003e20000000c00 */
        /* <DEDUP_REMOVED lines=13> */
[----:B------:R-:W-:Y:S02]  /*9940*/  HADD2.F32 R80, -RZ, R83.H1_H1 ;  /* 0x30000053ff507230 */ /* 0x000fe40000004100 */
[----:B------:R-:W-:Y:S01]  /*9950*/  FMUL R30, R47, R34 ;  /* 0x000000222f1e7220 */ /* 0x000fe20000400000 */
        /* <DEDUP_REMOVED lines=37> */
.L_x_155:
[----:B------:R-:W-:Y:S05]  /*9bb0*/  BSYNC.RECONVERGENT B0 ;  /* 0x0000000000007941 */ /* 0x000fea0003800200 */
.L_x_154:
[----:B------:R-:W-:Y:S01]  /*9bc0*/  BAR.SYNC.DEFER_BLOCKING 0x1, 0x80 ;  /* 0x0042000000007b1d */ /* 0x000fe20000010000 */
[----:B------:R-:W-:Y:S01]  /*9bd0*/  UISETP.NE.AND UP0, UPT, UR49, -0x4, UPT ;  /* 0xfffffffc3100788c */ /* 0x000fe2000bf05270 */
[----:B------:R-:W-:Y:S08]  /*9be0*/  IADD3 R45, PT, PT, R45, 0x1, RZ ;  /* 0x000000012d2d7810 */ /* 0x000ff00007ffe0ff */
[----:B------:R-:W-:Y:S05]  /*9bf0*/  BRA.U !UP0, `(.L_x_156) ;  /* 0x0000000108287547 */ /* 0x000fea000b800000 */
[----:B------:R-:W-:Y:S01]  /*9c00*/  ISETP.NE.AND P0, PT, R111, RZ, PT ;  /* 0x000000ff6f00720c */ /* 0x000fe20003f05270 */
[----:B------:R-:W-:Y:S01]  /*9c10*/  IMAD.U32 R2, RZ, RZ, UR51 ;  /* 0x00000033ff027e24 */ /* 0x000fe2000f8e00ff */
[----:B------:R-:W-:Y:S01]  /*9c20*/  UIADD3 UR51, UPT, UPT, UR51, 0x1, URZ ;  /* 0x0000000133337890 */ /* 0x000fe2000fffe0ff */
[----:B------:R-:W-:Y:S03]  /*9c30*/  IMAD.U32 R0, RZ, RZ, UR37 ;  /* 0x00000025ff007e24 */ /* 0x000fe6000f8e00ff */
[----:B------:R-:W-:Y:S04]  /*9c40*/  UISETP.NE.AND UP0, UPT, UR51, 0x4, UPT ;  /* 0x000000043300788c */ /* 0x000fe8000bf05270 */
[----:B------:R-:W-:Y:S03]  /*9c50*/  USEL UR51, UR51, URZ, UP0 ;  /* 0x000000ff33337287 */ /* 0x000fe60008000000 */
[----:B------:R-:W-:Y:S05]  /*9c60*/  @P0 LEA R2, R2, UR48, 0x3 ;  /* 0x0000003002020c11 */ /* 0x000fea000f8e18ff */
[----:B------:R-:W-:Y:S05]  /*9c70*/  @P0 VIADD R2, R2, 0x120 ;  /* 0x0000012002020836 */ /* 0x000fea0000000000 */
[----:B------:R-:W-:Y:S04]  /*9c80*/  @P0 PRMT R0, R0, 0x654, R2 ;  /* 0x0000065400000816 */ /* 0x000fe80000000002 */
[----:B------:R2:W-:Y:S03]  /*9c90*/  @P0 SYNCS.ARRIVE.TRANS64.RED.A1T0 RZ, [R0+URZ], RZ ;  /* 0x000000ff00ff09a7 */ /* 0x0005e600081004ff */
.L_x_156:
[----:B------:R-:W-:Y:S01]  /*9ca0*/  ISETP.NE.AND P2, PT, R107, RZ, PT ;  /* 0x000000ff6b00720c */ /* 0x000fe20003f45270 */
[----:B------:R-:W-:Y:S01]  /*9cb0*/  UIADD3 UR49, UPT, UPT, UR49, 0x4, URZ ;  /* 0x0000000431317890 */ /* 0x000fe2000fffe0ff */
[----:B------:R-:W-:Y:S01]  /*9cc0*/  ISETP.NE.AND P0, PT, R109, 0x2, PT ;  /* 0x000000026d00780c */ /* 0x000fe20003f05270 */
[----:B------:R-:W-:Y:S01]  /*9cd0*/  IMAD.IADD R15, R43, 0x1, R90 ;  /* 0x000000012b0f7824 */ /* 0x000fe200078e025a */
[----:B------:R-:W-:Y:S01]  /*9ce0*/  ISETP.NE.AND P1, PT, R45, 0x4, PT ;  /* 0x000000042d00780c */ /* 0x000fe20003f25270 */
[----:B------:R-:W-:Y:S01]  /*9cf0*/  IMAD.IADD R14, R44, 0x1, R91 ;  /* 0x000000012c0e7824 */ /* 0x000fe200078e025b */
[----:B------:R-:W-:Y:S02]  /*9d00*/  SEL R2, RZ, 0x1, P0 ;  /* 0x00000001ff027807 */ /* 0x000fe40000000000 */
[----:B--2---:R-:W-:Y:S02]  /*9d10*/  SEL R0, RZ, 0x1, P1 ;  /* 0x00000001ff007807 */ /* 0x004fe40000800000 */
[----:B------:R-:W-:Y:S02]  /*9d20*/  LOP3.LUT R99, R99, R2, RZ, 0x3c, !PT ;  /* 0x0000000263637212 */ /* 0x000fe400078e3cff */
[----:B------:R-:W-:Y:S02]  /*9d30*/  LOP3.LUT R100, R100, R0, RZ, 0x3c, !PT ;  /* 0x0000000064647212 */ /* 0x000fe400078e3cff */
[----:B------:R-:W-:Y:S02]  /*9d40*/  @P2 R2UR UR36, R98 ;  /* 0x00000000622422ca */ /* 0x000fe400000e0000 */
[----:B------:R-:W-:Y:S02]  /*9d50*/  SEL R109, R109, RZ, P0 ;  /* 0x000000ff6d6d7207 */ /* 0x000fe40000000000 */
[----:B------:R-:W-:Y:S01]  /*9d60*/  SEL R45, R45, RZ, P1 ;  /* 0x000000ff2d2d7207 */ /* 0x000fe20000800000 */
[----:B------:R-:W-:Y:S10]  /*9d70*/  @P2 BRA `(.L_x_157) ;  /* 0xffffffc000082947 */ /* 0x000ff4000383ffff */
[----:B------:R-:W-:-:S09]  /*9d80*/  UISETP.NE.AND UP0, UPT, UR50, URZ, UPT ;  /* 0x000000ff3200728c */ /* 0x000fd2000bf05270 */
[----:B------:R-:W-:Y:S05]  /*9d90*/  BRA.U !UP0, `(.L_x_158) ;  /* 0x0000000108487547 */ /* 0x000fea000b800000 */
[----:B------:R-:W2:Y:S02]  /*9da0*/  LDCU.64 UR4, c[0x0][0x890] ;  /* 0x00011200ff0477ac */ /* 0x000ea40008000a00 */
[----:B--2---:R-:W-:-:S04]  /*9db0*/  UISETP.NE.U32.AND UP0, UPT, UR4, URZ, UPT ;  /* 0x000000ff0400728c */ /* 0x004fc8000bf05070 */
[----:B------:R-:W-:-:S09]  /*9dc0*/  UISETP.NE.AND.EX UP0, UPT, UR5, URZ, UPT, UP0 ;  /* 0x000000ff0500728c */ /* 0x000fd2000bf05300 */
[----:B------:R-:W-:Y:S05]  /*9dd0*/  BRA.U UP0, `(.L_x_159) ;  /* 0x00000001000c7547 */ /* 0x000fea000b800000 */
[----:B------:R-:W-:-:S13]  /*9de0*/  FSETP.NEU.AND P0, PT, R49, RZ, PT ;  /* 0x000000ff3100720b */ /* 0x000fda0003f0d000 */
[----:B------:R-:W-:Y:S05]  /*9df0*/  @!P0 EXIT ;  /* 0x000000000000894d */ /* 0x000fea0003800000 */
[----:B------:R-:W-:Y:S05]  /*9e00*/  BRA `(.L_x_158) ;  /* 0x00000000002c7947 */ /* 0x000fea0003800000 */
.L_x_159:
[----:B------:R-:W-:Y:S01]  /*9e10*/  ISETP.NE.AND P0, PT, R108, RZ, PT ;  /* 0x000000ff6c00720c */ /* 0x000fe20003f05270 */
[----:B------:R-:W-:-:S12]  /*9e20*/  BSSY.RECONVERGENT B0, `(.L_x_158) ;  /* 0x0000009000007945 */ /* 0x000fd80003800200 */
[----:B------:R-:W-:Y:S05]  /*9e30*/  @P0 BRA `(.L_x_160) ;  /* 0x0000000000140947 */ /* 0x000fea0003800000 */
[----:B------:R-:W2:Y:S02]  /*9e40*/  LDCU.64 UR4, c[0x0][0x888] ;  /* 0x00011100ff0477ac */ /* 0x000ea40008000a00 */
[----:B--2---:R-:W-:-:S04]  /*9e50*/  ISETP.NE.U32.AND P0, PT, RZ, UR4, PT ;  /* 0x00000004ff007c0c */ /* 0x004fc8000bf05070 */
[----:B------:R-:W-:-:S13]  /*9e60*/  ISETP.NE.AND.EX P0, PT, RZ, UR5, PT, P0 ;  /* 0x00000005ff007c0c */ /* 0x000fda000bf05300 */
[----:B------:R-:W-:Y:S05]  /*9e70*/  @!P0 EXIT ;  /* 0x000000000000894d */ /* 0x000fea0003800000 */
[----:B------:R-:W-:Y:S05]  /*9e80*/  BRA `(.L_x_161) ;  /* 0x0000000000087947 */ /* 0x000fea0003800000 */
.L_x_160:
[----:B------:R-:W-:-:S13]  /*9e90*/  FSETP.NEU.AND P0, PT, R49, RZ, PT ;  /* 0x000000ff3100720b */ /* 0x000fda0003f0d000 */
[----:B------:R-:W-:Y:S05]  /*9ea0*/  @!P0 EXIT ;  /* 0x000000000000894d */ /* 0x000fea0003800000 */
.L_x_161:
[----:B------:R-:W-:Y:S05]  /*9eb0*/  BSYNC.RECONVERGENT B0 ;  /* 0x0000000000007941 */ /* 0x000fea0003800200 */
.L_x_158:
[----:B------:R-:W-:Y:S01]  /*9ec0*/  ULEA UR4, UR51, UR48, 0x3 ;  /* 0x0000003033047291 */ /* 0x000fe2000f8e18ff */
[----:B------:R-:W-:-:S04]  /*9ed0*/  DEPBAR.LE SB0, 0x0 ;  /* 0x000080000000791a */ /* 0x000fc80000000000 */
[----:B------:R-:W-:-:S04]  /*9ee0*/  UIADD3 UR4, UPT, UPT, UR4, 0x120, URZ ;  /* 0x0000012004047890 */ /* 0x000fc8000fffe0ff */
[----:B------:R-:W-:-:S09]  /*9ef0*/  UPRMT UR4, UR37, 0x654, UR4 ;  /* 0x0000065425047896 */ /* 0x000fd20008000004 */
[----:B------:R-:W-:Y:S01]  /*9f00*/  SYNCS.ARRIVE.TRANS64.RED.A1T0 RZ, [UR4], RZ ;  /* 0x000000ffffff79a7 */ /* 0x000fe20008100404 */
[----:B------:R-:W-:Y:S05]  /*9f10*/  EXIT ;  /* 0x000000000000794d */ /* 0x000fea0003800000 */
.L_x_25:
[----:B--2---:R2:W4:Y:S02]  /*9f20*/  SYNCS.PHASECHK.TRANS64.TRYWAIT P0, [R2+URZ+0x1c0], R3 ;  /* 0x0001c003020075a7 */ /* 0x00452400080011ff */
[----:B----4-:R-:W-:Y:S05]  /*9f30*/  @!P0 NANOSLEEP.SYNCS 0x989680 ;  /* 0x009896800000895d */ /* 0x010fea0003900000 */
[----:B------:R-:W4:Y:S02]  /*9f40*/  @!P0 SYNCS.PHASECHK.TRANS64 P0, [R2+URZ+0x1c0], R3 ;  /* 0x0001c003020085a7 */ /* 0x000f2400080010ff */
[----:B----4-:R-:W-:Y:S05]  /*9f50*/  @!P0 BRA `(.L_x_25) ;  /* 0xfffffffc00f08947 */ /* 0x010fea000383ffff */
[----:B------:R-:W-:Y:S05]  /*9f60*/  BRA `(.L_x_162) ;  /* 0xffffff7800947947 */ /* 0x000fea000383ffff */
.L_x_28:
[----:B------:R-:W-:-:S07]  /*9f70*/  MOV R2, UR33 ;  /* 0x0000002100027c02 */ /* 0x000fce0008000f00 */
.L_x_163:
[----:B-1----:R1:W2:Y:S02]  /*9f80*/  SYNCS.PHASECHK.TRANS64.TRYWAIT P0, [R2+URZ+0x80], R4 ;  /* 0x00008004020075a7 */ /* 0x0022a400080011ff */
[----:B--2---:R-:W-:Y:S05]  /*9f90*/  @!P0 NANOSLEEP.SYNCS 0x989680 ;  /* 0x009896800000895d */ /* 0x004fea0003900000 */
[----:B------:R-:W2:Y:S02]  /*9fa0*/  @!P0 SYNCS.PHASECHK.TRANS64 P0, [R2+URZ+0x80], R4 ;  /* 0x00008004020085a7 */ /* 0x000ea400080010ff */
[----:B--2---:R-:W-:Y:S05]  /*9fb0*/  @!P0 BRA `(.L_x_163) ;  /* 0xfffffffc00f08947 */ /* 0x004fea000383ffff */
[----:B------:R-:W-:Y:S05]  /*9fc0*/  BRA `(.L_x_27) ;  /* 0xffffff7800fc7947 */ /* 0x000fea000383ffff */
.L_x_35:
[----:B-1----:R-:W-:-:S07]  /*9fd0*/  MOV R2, UR17 ;  /* 0x0000001100027c02 */ /* 0x002fce0008000f00 */
.L_x_164:
[----:B-1----:R1:W2:Y:S02]  /*9fe0*/  SYNCS.PHASECHK.TRANS64.TRYWAIT P0, [R2+URZ+0x80], R4 ;  /* 0x00008004020075a7 */ /* 0x0022a400080011ff */
[----:B--2---:R-:W-:Y:S05]  /*9ff0*/  @!P0 NANOSLEEP.SYNCS 0x989680 ;  /* 0x009896800000895d */ /* 0x004fea0003900000 */
[----:B------:R-:W2:Y:S02]  /*a000*/  @!P0 SYNCS.PHASECHK.TRANS64 P0, [R2+URZ+0x80], R4 ;  /* 0x00008004020085a7 */ /* 0x000ea400080010ff */
[----:B--2---:R-:W-:Y:S05]  /*a010*/  @!P0 BRA `(.L_x_164) ;  /* 0xfffffffc00f08947 */ /* 0x004fea000383ffff */
[----:B------:R-:W-:Y:S05]  /*a020*/  BRA `(.L_x_34) ;  /* 0xffffff7c00b87947 */ /* 0x000fea000383ffff */
.L_x_40:
[----:B-1----:R1:W2:Y:S02]  /*a030*/  SYNCS.PHASECHK.TRANS64.TRYWAIT P0, [R2+URZ+0x150], R3 ;  /* 0x00015003020075a7 */ /* 0x0022a400080011ff */
[----:B--2---:R-:W-:Y:S05]  /*a040*/  @!P0 NANOSLEEP.SYNCS 0x989680 ;  /* 0x009896800000895d */ /* 0x004fea0003900000 */
[----:B------:R-:W2:Y:S02]  /*a050*/  @!P0 SYNCS.PHASECHK.TRANS64 P0, [R2+URZ+0x150], R3 ;  /* 0x00015003020085a7 */ /* 0x000ea400080010ff */
[----:B--2---:R-:W-:Y:S05]  /*a060*/  @!P0 BRA `(.L_x_40) ;  /* 0xfffffffc00f08947 */ /* 0x004fea000383ffff */
[----:B------:R-:W-:Y:S05]  /*a070*/  BRA `(.L_x_165) ;  /* 0xffffff80005c7947 */ /* 0x000fea000383ffff */
.L_x_44:
[----:B---3--:R-:W-:-:S07]  /*a080*/  MOV R0, UR4 ;  /* 0x0000000400007c02 */ /* 0x008fce0008000f00 */
.L_x_166:
[----:B-1----:R1:W2:Y:S02]  /*a090*/  SYNCS.PHASECHK.TRANS64.TRYWAIT P0, [R0+URZ], R2 ;  /* 0x00000002000075a7 */ /* 0x0022a400080011ff */
[----:B--2---:R-:W-:Y:S05]  /*a0a0*/  @!P0 NANOSLEEP.SYNCS 0x989680 ;  /* 0x009896800000895d */ /* 0x004fea0003900000 */
[----:B------:R-:W2:Y:S02]  /*a0b0*/  @!P0 SYNCS.PHASECHK.TRANS64 P0, [R0+URZ], R2 ;  /* 0x00000002000085a7 */ /* 0x000ea400080010ff */
[----:B--2---:R-:W-:Y:S05]  /*a0c0*/  @!P0 BRA `(.L_x_166) ;  /* 0xfffffffc00f08947 */ /* 0x004fea000383ffff */
[----:B------:R-:W-:Y:S05]  /*a0d0*/  BRA `(.L_x_167) ;  /* 0xffffff8400cc7947 */ /* 0x000fea000383ffff */
.L_x_45:
[----:B---3--:R-:W-:-:S07]  /*a0e0*/  MOV R0, UR4 ;  /* 0x0000000400007c02 */ /* 0x008fce0008000f00 */
.L_x_168:
[----:B-1----:R1:W2:Y:S02]  /*a0f0*/  SYNCS.PHASECHK.TRANS64.TRYWAIT P0, [R0+URZ], R3 ;  /* 0x00000003000075a7 */ /* 0x0022a400080011ff */
[----:B--2---:R-:W-:Y:S05]  /*a100*/  @!P0 NANOSLEEP.SYNCS 0x989680 ;  /* 0x009896800000895d */ /* 0x004fea0003900000 */
[----:B------:R-:W2:Y:S02]  /*a110*/  @!P0 SYNCS.PHASECHK.TRANS64 P0, [R0+URZ], R3 ;  /* 0x00000003000085a7 */ /* 0x000ea400080010ff */
[----:B--2---:R-:W-:Y:S05]  /*a120*/  @!P0 BRA `(.L_x_168) ;  /* 0xfffffffc00f08947 */ /* 0x004fea000383ffff */
[----:B------:R-:W-:Y:S05]  /*a130*/  BRA `(.L_x_169) ;  /* 0xffffff8400d87947 */ /* 0x000fea000383ffff */
.L_x_46:
[----:B---3--:R-:W-:-:S07]  /*a140*/  MOV R0, UR4 ;  /* 0x0000000400007c02 */ /* 0x008fce0008000f00 */
.L_x_170:
[----:B-1----:R1:W2:Y:S02]  /*a150*/  SYNCS.PHASECHK.TRANS64.TRYWAIT P0, [R0+URZ], R3 ;  /* 0x00000003000075a7 */ /* 0x0022a400080011ff */
[----:B--2---:R-:W-:Y:S05]  /*a160*/  @!P0 NANOSLEEP.SYNCS 0x989680 ;  /* 0x009896800000895d */ /* 0x004fea0003900000 */
[----:B------:R-:W2:Y:S02]  /*a170*/  @!P0 SYNCS.PHASECHK.TRANS64 P0, [R0+URZ], R3 ;  /* 0x00000003000085a7 */ /* 0x000ea400080010ff */
[----:B--2---:R-:W-:Y:S05]  /*a180*/  @!P0 BRA `(.L_x_170) ;  /* 0xfffffffc00f08947 */ /* 0x004fea000383ffff */
[----:B------:R-:W-:Y:S05]  /*a190*/  BRA `(.L_x_171) ;  /* 0xffffff8400e47947 */ /* 0x000fea000383ffff */
.L_x_47:
[----:B---3--:R-:W-:-:S07]  /*a1a0*/  MOV R0, UR4 ;  /* 0x0000000400007c02 */ /* 0x008fce0008000f00 */
.L_x_172:
[----:B-1----:R1:W2:Y:S02]  /*a1b0*/  SYNCS.PHASECHK.TRANS64.TRYWAIT P0, [R0+URZ], R3 ;  /* 0x00000003000075a7 */ /* 0x0022a400080011ff */
[----:B--2---:R-:W-:Y:S05]  /*a1c0*/  @!P0 NANOSLEEP.SYNCS 0x989680 ;  /* 0x009896800000895d */ /* 0x004fea0003900000 */
[----:B------:R-:W2:Y:S02]  /*a1d0*/  @!P0 SYNCS.PHASECHK.TRANS64 P0, [R0+URZ], R3 ;  /* 0x00000003000085a7 */ /* 0x000ea400080010ff */
[----:B--2---:R-:W-:Y:S05]  /*a1e0*/  @!P0 BRA `(.L_x_172) ;  /* 0xfffffffc00f08947 */ /* 0x004fea000383ffff */
[----:B------:R-:W-:Y:S05]  /*a1f0*/  BRA `(.L_x_173) ;  /* 0xffffff8400f07947 */ /* 0x000fea000383ffff */
.L_x_48:
[----:B---3--:R-:W-:-:S07]  /*a200*/  MOV R0, UR4 ;  /* 0x0000000400007c02 */ /* 0x008fce0008000f00 */
.L_x_174:
[----:B-1----:R1:W2:Y:S02]  /*a210*/  SYNCS.PHASECHK.TRANS64.TRYWAIT P0, [R0+URZ], R3 ;  /* 0x00000003000075a7 */ /* 0x0022a400080011ff */
[----:B--2---:R-:W-:Y:S05]  /*a220*/  @!P0 NANOSLEEP.SYNCS 0x989680 ;  /* 0x009896800000895d */ /* 0x004fea0003900000 */
[----:B------:R-:W2:Y:S02]  /*a230*/  @!P0 SYNCS.PHASECHK.TRANS64 P0, [R0+URZ], R3 ;  /* 0x00000003000085a7 */ /* 0x000ea400080010ff */
[----:B--2---:R-:W-:Y:S05]  /*a240*/  @!P0 BRA `(.L_x_174) ;  /* 0xfffffffc00f08947 */ /* 0x004fea000383ffff */
[----:B------:R-:W-:Y:S05]  /*a250*/  BRA `(.L_x_175) ;  /* 0xffffff8400fc7947 */ /* 0x000fea000383ffff */
.L_x_49:
[----:B---3--:R-:W-:-:S07]  /*a260*/  MOV R0, UR4 ;  /* 0x0000000400007c02 */ /* 0x008fce0008000f00 */
.L_x_176:
[----:B-1----:R1:W2:Y:S02]  /*a270*/  SYNCS.PHASECHK.TRANS64.TRYWAIT P0, [R0+URZ], R3 ;  /* 0x00000003000075a7 */ /* 0x0022a400080011ff */
[----:B--2---:R-:W-:Y:S05]  /*a280*/  @!P0 NANOSLEEP.SYNCS 0x989680 ;  /* 0x009896800000895d */ /* 0x004fea0003900000 */
[----:B------:R-:W2:Y:S02]  /*a290*/  @!P0 SYNCS.PHASECHK.TRANS64 P0, [R0+URZ], R3 ;  /* 0x00000003000085a7 */ /* 0x000ea400080010ff */
[----:B--2---:R-:W-:Y:S05]  /*a2a0*/  @!P0 BRA `(.L_x_176) ;  /* 0xfffffffc00f08947 */ /* 0x004fea000383ffff */
[----:B------:R-:W-:Y:S05]  /*a2b0*/  BRA `(.L_x_177) ;  /* 0xffffff8800087947 */ /* 0x000fea000383ffff */
.L_x_50:
[----:B---3--:R-:W-:-:S07]  /*a2c0*/  MOV R0, UR4 ;  /* 0x0000000400007c02 */ /* 0x008fce0008000f00 */
.L_x_178:
[----:B-1----:R1:W2:Y:S02]  /*a2d0*/  SYNCS.PHASECHK.TRANS64.TRYWAIT P0, [R0+URZ], R3 ;  /* 0x00000003000075a7 */ /* 0x0022a400080011ff */
[----:B--2---:R-:W-:Y:S05]  /*a2e0*/  @!P0 NANOSLEEP.SYNCS 0x989680 ;  /* 0x009896800000895d */ /* 0x004fea0003900000 */
[----:B------:R-:W2:Y:S02]  /*a2f0*/  @!P0 SYNCS.PHASECHK.TRANS64 P0, [R0+URZ], R3 ;  /* 0x00000003000085a7 */ /* 0x000ea400080010ff */
[----:B--2---:R-:W-:Y:S05]  /*a300*/  @!P0 BRA `(.L_x_178) ;  /* 0xfffffffc00f08947 */ /* 0x004fea000383ffff */
[----:B------:R-:W-:Y:S05]  /*a310*/  BRA `(.L_x_179) ;  /* 0xffffff8800147947 */ /* 0x000fea000383ffff */
.L_x_51:
[----:B---3--:R-:W-:-:S07]  /*a320*/  MOV R0, UR4 ;  /* 0x0000000400007c02 */ /* 0x008fce0008000f00 */
.L_x_180:
[----:B-1----:R1:W2:Y:S02]  /*a330*/  SYNCS.PHASECHK.TRANS64.TRYWAIT P0, [R0+URZ], R3 ;  /* 0x00000003000075a7 */ /* 0x0022a400080011ff */
[----:B--2---:R-:W-:Y:S05]  /*a340*/  @!P0 NANOSLEEP.SYNCS 0x989680 ;  /* 0x009896800000895d */ /* 0x004fea0003900000 */
[----:B------:R-:W2:Y:S02]  /*a350*/  @!P0 SYNCS.PHASECHK.TRANS64 P0, [R0+URZ], R3 ;  /* 0x00000003000085a7 */ /* 0x000ea400080010ff */
[----:B--2---:R-:W-:Y:S05]  /*a360*/  @!P0 BRA `(.L_x_180) ;  /* 0xfffffffc00f08947 */ /* 0x004fea000383ffff */
[----:B------:R-:W-:Y:S05]  /*a370*/  BRA `(.L_x_181) ;  /* 0xffffff8800207947 */ /* 0x000fea000383ffff */
.L_x_52:
[----:B---3--:R-:W-:-:S07]  /*a380*/  MOV R0, UR4 ;  /* 0x0000000400007c02 */ /* 0x008fce0008000f00 */
.L_x_182:
[----:B-1----:R1:W2:Y:S02]  /*a390*/  SYNCS.PHASECHK.TRANS64.TRYWAIT P0, [R0+URZ], R3 ;  /* 0x00000003000075a7 */ /* 0x0022a400080011ff */
[----:B--2---:R-:W-:Y:S05]  /*a3a0*/  @!P0 NANOSLEEP.SYNCS 0x989680 ;  /* 0x009896800000895d */ /* 0x004fea0003900000 */
[----:B------:R-:W2:Y:S02]  /*a3b0*/  @!P0 SYNCS.PHASECHK.TRANS64 P0, [R0+URZ], R3 ;  /* 0x00000003000085a7 */ /* 0x000ea400080010ff */
[----:B--2---:R-:W-:Y:S05]  /*a3c0*/  @!P0 BRA `(.L_x_182) ;  /* 0xfffffffc00f08947 */ /* 0x004fea000383ffff */
[----:B------:R-:W-:Y:S05]  /*a3d0*/  BRA `(.L_x_183) ;  /* 0xffffff88002c7947 */ /* 0x000fea000383ffff */
.L_x_53:
[----:B---3--:R-:W-:-:S07]  /*a3e0*/  MOV R0, UR4 ;  /* 0x0000000400007c02 */ /* 0x008fce0008000f00 */
.L_x_184:
[----:B-1----:R1:W2:Y:S02]  /*a3f0*/  SYNCS.PHASECHK.TRANS64.TRYWAIT P0, [R0+URZ], R3 ;  /* 0x00000003000075a7 */ /* 0x0022a400080011ff */
[----:B--2---:R-:W-:Y:S05]  /*a400*/  @!P0 NANOSLEEP.SYNCS 0x989680 ;  /* 0x009896800000895d */ /* 0x004fea0003900000 */
[----:B------:R-:W2:Y:S02]  /*a410*/  @!P0 SYNCS.PHASECHK.TRANS64 P0, [R0+URZ], R3 ;  /* 0x00000003000085a7 */ /* 0x000ea400080010ff */
[----:B--2---:R-:W-:Y:S05]  /*a420*/  @!P0 BRA `(.L_x_184) ;  /* 0xfffffffc00f08947 */ /* 0x004fea000383ffff */
[----:B------:R-:W-:Y:S05]  /*a430*/  BRA `(.L_x_185) ;  /* 0xffffff8800387947 */ /* 0x000fea000383ffff */
.L_x_54:
[----:B---3--:R-:W-:-:S07]  /*a440*/  MOV R0, UR4 ;  /* 0x0000000400007c02 */ /* 0x008fce0008000f00 */
.L_x_186:
[----:B-1----:R1:W2:Y:S02]  /*a450*/  SYNCS.PHASECHK.TRANS64.TRYWAIT P0, [R0+URZ], R3 ;  /* 0x00000003000075a7 */ /* 0x0022a400080011ff */
[----:B--2---:R-:W-:Y:S05]  /*a460*/  @!P0 NANOSLEEP.SYNCS 0x989680 ;  /* 0x009896800000895d */ /* 0x004fea0003900000 */
[----:B------:R-:W2:Y:S02]  /*a470*/  @!P0 SYNCS.PHASECHK.TRANS64 P0, [R0+URZ], R3 ;  /* 0x00000003000085a7 */ /* 0x000ea400080010ff */
[----:B--2---:R-:W-:Y:S05]  /*a480*/  @!P0 BRA `(.L_x_186) ;  /* 0xfffffffc00f08947 */ /* 0x004fea000383ffff */
[----:B------:R-:W-:Y:S05]  /*a490*/  BRA `(.L_x_187) ;  /* 0xffffff8800447947 */ /* 0x000fea000383ffff */
.L_x_55:
[----:B---3--:R-:W-:-:S07]  /*a4a0*/  MOV R0, UR4 ;  /* 0x0000000400007c02 */ /* 0x008fce0008000f00 */
.L_x_188:
[----:B-1----:R1:W2:Y:S02]  /*a4b0*/  SYNCS.PHASECHK.TRANS64.TRYWAIT P0, [R0+URZ], R3 ;  /* 0x00000003000075a7 */ /* 0x0022a400080011ff */
[----:B--2---:R-:W-:Y:S05]  /*a4c0*/  @!P0 NANOSLEEP.SYNCS 0x989680 ;  /* 0x009896800000895d */ /* 0x004fea0003900000 */
[----:B------:R-:W2:Y:S02]  /*a4d0*/  @!P0 SYNCS.PHASECHK.TRANS64 P0, [R0+URZ], R3 ;  /* 0x00000003000085a7 */ /* 0x000ea400080010ff */
[----:B--2---:R-:W-:Y:S05]  /*a4e0*/  @!P0 BRA `(.L_x_188) ;  /* 0xfffffffc00f08947 */ /* 0x004fea000383ffff */
[----:B------:R-:W-:Y:S05]  /*a4f0*/  BRA `(.L_x_189) ;  /* 0xffffff8800507947 */ /* 0x000fea000383ffff */
.L_x_56:
[----:B---3--:R-:W-:-:S07]  /*a500*/  MOV R0, UR4 ;  /* 0x0000000400007c02 */ /* 0x008fce0008000f00 */
.L_x_190:
[----:B-1----:R1:W2:Y:S02]  /*a510*/  SYNCS.PHASECHK.TRANS64.TRYWAIT P0, [R0+URZ], R3 ;  /* 0x00000003000075a7 */ /* 0x0022a400080011ff */
[----:B--2---:R-:W-:Y:S05]  /*a520*/  @!P0 NANOSLEEP.SYNCS 0x989680 ;  /* 0x009896800000895d */ /* 0x004fea0003900000 */
[----:B------:R-:W2:Y:S02]  /*a530*/  @!P0 SYNCS.PHASECHK.TRANS64 P0, [R0+URZ], R3 ;  /* 0x00000003000085a7 */ /* 0x000ea400080010ff */
[----:B--2---:R-:W-:Y:S05]  /*a540*/  @!P0 BRA `(.L_x_190) ;  /* 0xfffffffc00f08947 */ /* 0x004fea000383ffff */
[----:B------:R-:W-:Y:S05]  /*a550*/  BRA `(.L_x_191) ;  /* 0xffffff88005c7947 */ /* 0x000fea000383ffff */
.L_x_57:
[----:B---3--:R-:W-:-:S07]  /*a560*/  MOV R0, UR4 ;  /* 0x0000000400007c02 */ /* 0x008fce0008000f00 */
.L_x_192:
[----:B-1----:R1:W2:Y:S02]  /*a570*/  SYNCS.PHASECHK.TRANS64.TRYWAIT P0, [R0+URZ], R3 ;  /* 0x00000003000075a7 */ /* 0x0022a400080011ff */
[----:B--2---:R-:W-:Y:S05]  /*a580*/  @!P0 NANOSLEEP.SYNCS 0x989680 ;  /* 0x009896800000895d */ /* 0x004fea0003900000 */
[----:B------:R-:W2:Y:S02]  /*a590*/  @!P0 SYNCS.PHASECHK.TRANS64 P0, [R0+URZ], R3 ;  /* 0x00000003000085a7 */ /* 0x000ea400080010ff */
[----:B--2---:R-:W-:Y:S05]  /*a5a0*/  @!P0 BRA `(.L_x_192) ;  /* 0xfffffffc00f08947 */ /* 0x004fea000383ffff */
[----:B------:R-:W-:Y:S05]  /*a5b0*/  BRA `(.L_x_193) ;  /* 0xffffff8800687947 */ /* 0x000fea000383ffff */
.L_x_58:
[----:B---3--:R-:W-:-:S07]  /*a5c0*/  MOV R0, UR4 ;  /* 0x0000000400007c02 */ /* 0x008fce0008000f00 */
.L_x_194:
[----:B-1----:R1:W2:Y:S02]  /*a5d0*/  SYNCS.PHASECHK.TRANS64.TRYWAIT P0, [R0+URZ], R3 ;  /* 0x00000003000075a7 */ /* 0x0022a400080011ff */
[----:B--2---:R-:W-:Y:S05]  /*a5e0*/  @!P0 NANOSLEEP.SYNCS 0x989680 ;  /* 0x009896800000895d */ /* 0x004fea0003900000 */
[----:B------:R-:W2:Y:S02]  /*a5f0*/  @!P0 SYNCS.PHASECHK.TRANS64 P0, [R0+URZ], R3 ;  /* 0x00000003000085a7 */ /* 0x000ea400080010ff */
[----:B--2---:R-:W-:Y:S05]  /*a600*/  @!P0 BRA `(.L_x_194) ;  /* 0xfffffffc00f08947 */ /* 0x004fea000383ffff */
[----:B------:R-:W-:Y:S05]  /*a610*/  BRA `(.L_x_195) ;  /* 0xffffff8800747947 */ /* 0x000fea000383ffff */
.L_x_61:
[----:B-1----:R1:W2:Y:S02]  /*a620*/  SYNCS.PHASECHK.TRANS64.TRYWAIT P0, [R0+URZ+0x1b0], R4 ;  /* 0x0001b004000075a7 */ /* 0x0022a400080011ff */
[----:B--2---:R-:W-:Y:S05]  /*a630*/  @!P0 NANOSLEEP.SYNCS 0x989680 ;  /* 0x009896800000895d */ /* 0x004fea0003900000 */
[----:B------:R-:W2:Y:S02]  /*a640*/  @!P0 SYNCS.PHASECHK.TRANS64 P0, [R0+URZ+0x1b0], R4 ;  /* 0x0001b004000085a7 */ /* 0x000ea400080010ff */
[----:B--2---:R-:W-:Y:S05]  /*a650*/  @!P0 BRA `(.L_x_61) ;  /* 0xfffffffc00f08947 */ /* 0x004fea000383ffff */
[----:B------:R-:W-:Y:S05]  /*a660*/  BRA `(.L_x_196) ;  /* 0xffffff8800d47947 */ /* 0x000fea000383ffff */
.L_x_62:
[----:B------:R-:W-:-:S07]  /*a670*/  MOV R0, UR5 ;  /* 0x0000000500007c02 */ /* 0x000fce0008000f00 */
.L_x_197:
[----:B-1----:R1:W2:Y:S02]  /*a680*/  SYNCS.PHASECHK.TRANS64.TRYWAIT P0, [R0+URZ+0x160], R5 ;  /* 0x00016005000075a7 */ /* 0x0022a400080011ff */
[----:B--2---:R-:W-:Y:S05]  /*a690*/  @!P0 NANOSLEEP.SYNCS 0x989680 ;  /* 0x009896800000895d */ /* 0x004fea0003900000 */
[----:B------:R-:W2:Y:S02]  /*a6a0*/  @!P0 SYNCS.PHASECHK.TRANS64 P0, [R0+URZ+0x160], R5 ;  /* 0x00016005000085a7 */ /* 0x000ea400080010ff */
[----:B--2---:R-:W-:Y:S05]  /*a6b0*/  @!P0 BRA `(.L_x_197) ;  /* 0xfffffffc00f08947 */ /* 0x004fea000383ffff */
[----:B------:R-:W-:Y:S05]  /*a6c0*/  BRA `(.L_x_198) ;  /* 0xffffff8800e47947 */ /* 0x000fea000383ffff */
.L_x_63:
[----:B-1----:R1:W2:Y:S02]  /*a6d0*/  SYNCS.PHASECHK.TRANS64.TRYWAIT P1, [R0+URZ+0x150], R4 ;  /* 0x00015004000075a7 */ /* 0x0022a400080211ff */
[----:B--2---:R-:W-:Y:S05]  /*a6e0*/  @!P1 NANOSLEEP.SYNCS 0x989680 ;  /* 0x009896800000995d */ /* 0x004fea0003900000 */
[----:B------:R-:W2:Y:S02]  /*a6f0*/  @!P1 SYNCS.PHASECHK.TRANS64 P1, [R0+URZ+0x150], R4 ;  /* 0x00015004000095a7 */ /* 0x000ea400080210ff */
[----:B--2---:R-:W-:Y:S05]  /*a700*/  @!P1 BRA `(.L_x_63) ;  /* 0xfffffffc00f09947 */ /* 0x004fea000383ffff */
[----:B------:R-:W-:Y:S05]  /*a710*/  BRA `(.L_x_199) ;  /* 0xffffff8c00147947 */ /* 0x000fea000383ffff */
.L_x_66:
[----:B------:R-:W-:-:S07]  /*a720*/  MOV R0, UR5 ;  /* 0x0000000500007c02 */ /* 0x000fce0008000f00 */
.L_x_200:
[----:B-1----:R1:W2:Y:S02]  /*a730*/  SYNCS.PHASECHK.TRANS64.TRYWAIT P0, [R0+URZ+0x160], R2 ;  /* 0x00016002000075a7 */ /* 0x0022a400080011ff */
[----:B--2---:R-:W-:Y:S05]  /*a740*/  @!P0 NANOSLEEP.SYNCS 0x989680 ;  /* 0x009896800000895d */ /* 0x004fea0003900000 */
[----:B------:R-:W2:Y:S02]  /*a750*/  @!P0 SYNCS.PHASECHK.TRANS64 P0, [R0+URZ+0x160], R2 ;  /* 0x00016002000085a7 */ /* 0x000ea400080010ff */
[----:B--2---:R-:W-:Y:S05]  /*a760*/  @!P0 BRA `(.L_x_200) ;  /* 0xfffffffc00f08947 */ /* 0x004fea000383ffff */
[----:B------:R-:W-:Y:S05]  /*a770*/  BRA `(.L_x_65) ;  /* 0xffffff8c00687947 */ /* 0x000fea000383ffff */
.L_x_75:
[----:B-1----:R-:W-:-:S04]  /*a780*/  MOV R4, UR6 ;  /* 0x0000000600047c02 */ /* 0x002fc80008000f00 */
[----:B------:R1:W2:Y:S03]  /*a790*/  SYNCS.PHASECHK.TRANS64.TRYWAIT P0, [R4+URZ+0x8], R5 ;  /* 0x00000805040075a7 */ /* 0x0002a600080011ff */
[----:B--2---:R-:W-:Y:S05]  /*a7a0*/  @!P0 NANOSLEEP.SYNCS 0x989680 ;  /* 0x009896800000895d */ /* 0x004fea0003900000 */
[----:B------:R-:W2:Y:S02]  /*a7b0*/  @!P0 SYNCS.PHASECHK.TRANS64 P0, [R4+URZ+0x8], R5 ;  /* 0x00000805040085a7 */ /* 0x000ea400080010ff */
[----:B--2---:R-:W-:Y:S05]  /*a7c0*/  @!P0 BRA `(.L_x_75) ;  /* 0xfffffffc00ec8947 */ /* 0x004fea000383ffff */
[----:B------:R-:W-:Y:S05]  /*a7d0*/  BRA `(.L_x_74) ;  /* 0xffffff90001c7947 */ /* 0x000fea000383ffff */
.L_x_77:
[----:B------:R-:W-:Y:S01]  /*a7e0*/  BSSY B0, `(.L_x_201) ;  /* 0x0000006000007945 */ /* 0x000fe20003800000 */
[----:B------:R-:W-:-:S07]  /*a7f0*/  MOV R15, 0xffffffff ;  /* 0xffffffff000f7802 */ /* 0x000fce0000000f00 */
[----:B-1---5:R-:W-:Y:S05]  /*a800*/  WARPSYNC.COLLECTIVE R15, `(.L_x_202) ;  /* 0x000000000f0c7348 */ /* 0x022fea0003c00000 */
[----:B------:R-:W-:Y:S02]  /*a810*/  ELECT P6, UR79, PT ;  /* 0x00000000004f782f */ /* 0x000fe400038c0000 */
[----:B------:R-:W-:Y:S01]  /*a820*/  MOV R14, UR79 ;  /* 0x0000004f000e7c02 */ /* 0x000fe20008000f00 */
[----:B-1---5:R-:W-:Y:S10]  /*a830*/  ENDCOLLECTIVE ;  /* 0x000000000000791b */ /* 0x022ff40003800000 */
.L_x_202:
[----:B------:R-:W-:Y:S05]  /*a840*/  BSYNC B0 ;  /* 0x0000000000007941 */ /* 0x000fea0003800000 */
.L_x_201:
[----:B------:R-:W-:Y:S05]  /*a850*/  BRA `(.L_x_203) ;  /* 0xffffff90004c7947 */ /* 0x000fea000383ffff */
.L_x_79:
[----:B-1----:R-:W-:-:S04]  /*a860*/  MOV R2, UR6 ;  /* 0x0000000600027c02 */ /* 0x002fc80008000f00 */
[----:B------:R1:W2:Y:S03]  /*a870*/  SYNCS.PHASECHK.TRANS64.TRYWAIT P0, [R2+URZ+0x8], R3 ;  /* 0x00000803020075a7 */ /* 0x0002a600080011ff */
[----:B--2---:R-:W-:Y:S05]  /*a880*/  @!P0 NANOSLEEP.SYNCS 0x989680 ;  /* 0x009896800000895d */ /* 0x004fea0003900000 */
[----:B------:R-:W2:Y:S02]  /*a890*/  @!P0 SYNCS.PHASECHK.TRANS64 P0, [R2+URZ+0x8], R3 ;  /* 0x00000803020085a7 */ /* 0x000ea400080010ff */
[----:B--2---:R-:W-:Y:S05]  /*a8a0*/  @!P0 BRA `(.L_x_79) ;  /* 0xfffffffc00ec8947 */ /* 0x004fea000383ffff */
[----:B------:R-:W-:Y:S05]  /*a8b0*/  BRA `(.L_x_78) ;  /* 0xffffff9000507947 */ /* 0x000fea000383ffff */
.L_x_80:
[----:B-1----:R1:W2:Y:S02]  /*a8c0*/  SYNCS.PHASECHK.TRANS64.TRYWAIT P0, [R0+URZ+0x150], R4 ;  /* 0x00015004000075a7 */ /* 0x0022a400080011ff */
[----:B--2---:R-:W-:Y:S05]  /*a8d0*/  @!P0 NANOSLEEP.SYNCS 0x989680 ;  /* 0x009896800000895d */ /* 0x004fea0003900000 */
[----:B------:R-:W2:Y:S02]  /*a8e0*/  @!P0 SYNCS.PHASECHK.TRANS64 P0, [R0+URZ+0x150], R4 ;  /* 0x00015004000085a7 */ /* 0x000ea400080010ff */
[----:B--2---:R-:W-:Y:S05]  /*a8f0*/  @!P0 BRA `(.L_x_80) ;  /* 0xfffffffc00f08947 */ /* 0x004fea000383ffff */
[----:B------:R-:W-:Y:S05]  /*a900*/  BRA `(.L_x_204) ;  /* 0xffffff94002c7947 */ /* 0x000fea000383ffff */
.L_x_82:
[----:B------:R-:W-:-:S07]  /*a910*/  MOV R0, UR10 ;  /* 0x0000000a00007c02 */ /* 0x000fce0008000f00 */
.L_x_205:
[----:B-1----:R1:W2:Y:S02]  /*a920*/  SYNCS.PHASECHK.TRANS64.TRYWAIT P0, [R0+URZ+0x190], R4 ;  /* 0x00019004000075a7 */ /* 0x0022a400080011ff */
[----:B--2---:R-:W-:Y:S05]  /*a930*/  @!P0 NANOSLEEP.SYNCS 0x989680 ;  /* 0x009896800000895d */ /* 0x004fea0003900000 */
[----:B------:R-:W2:Y:S02]  /*a940*/  @!P0 SYNCS.PHASECHK.TRANS64 P0, [R0+URZ+0x190], R4 ;  /* 0x00019004000085a7 */ /* 0x000ea400080010ff */
[----:B--2---:R-:W-:Y:S05]  /*a950*/  @!P0 BRA `(.L_x_205) ;  /* 0xfffffffc00f08947 */ /* 0x004fea000383ffff */
[----:B------:R-:W-:Y:S05]  /*a960*/  BRA `(.L_x_206) ;  /* 0xffffff9400787947 */ /* 0x000fea000383ffff */
.L_x_85:
[----:B------:R-:W-:Y:S07]  /*a970*/  MOV R0, UR9 ;  /* 0x0000000900007c02 */ /* 0x000fee0008000f00 */
.L_x_207:
[----:B-1----:R1:W2:Y:S02]  /*a980*/  SYNCS.PHASECHK.TRANS64.TRYWAIT P0, [R0+URZ], R4 ;  /* 0x00000004000075a7 */ /* 0x0022a400080011ff */
[----:B--2---:R-:W-:Y:S05]  /*a990*/  @!P0 NANOSLEEP.SYNCS 0x989680 ;  /* 0x009896800000895d */ /* 0x004fea0003900000 */
[----:B------:R-:W2:Y:S02]  /*a9a0*/  @!P0 SYNCS.PHASECHK.TRANS64 P0, [R0+URZ], R4 ;  /* 0x00000004000085a7 */ /* 0x000ea400080010ff */
[----:B--2---:R-:W-:Y:S05]  /*a9b0*/  @!P0 BRA `(.L_x_207) ;  /* 0xfffffffc00f08947 */ /* 0x004fea000383ffff */
[----:B------:R-:W-:Y:S05]  /*a9c0*/  BRA `(.L_x_84) ;  /* 0xffffff94008c7947 */ /* 0x000fea000383ffff */
.L_x_89:
[----:B-1----:R-:W-:-:S07]  /*a9d0*/  MOV R0, UR7 ;  /* 0x0000000700007c02 */ /* 0x002fce0008000f00 */
.L_x_208:
[----:B-1----:R1:W2:Y:S02]  /*a9e0*/  SYNCS.PHASECHK.TRANS64.TRYWAIT P0, [R0+URZ], R2 ;  /* 0x00000002000075a7 */ /* 0x0022a400080011ff */
[----:B--2---:R-:W-:Y:S05]  /*a9f0*/  @!P0 NANOSLEEP.SYNCS 0x989680 ;  /* 0x009896800000895d */ /* 0x004fea0003900000 */
[----:B------:R-:W2:Y:S02]  /*aa00*/  @!P0 SYNCS.PHASECHK.TRANS64 P0, [R0+URZ], R2 ;  /* 0x00000002000085a7 */ /* 0x000ea400080010ff */
[----:B--2---:R-:W-:Y:S05]  /*aa10*/  @!P0 BRA `(.L_x_208) ;  /* 0xfffffffc00f08947 */ /* 0x004fea000383ffff */
[----:B------:R-:W-:Y:S05]  /*aa20*/  BRA `(.L_x_209) ;  /* 0xffffff9800587947 */ /* 0x000fea000383ffff */
.L_x_90:
[----:B------:R-:W-:-:S07]  /*aa30*/  MOV R0, UR7 ;  /* 0x0000000700007c02 */ /* 0x000fce0008000f00 */
.L_x_210:
[----:B-1----:R1:W2:Y:S02]  /*aa40*/  SYNCS.PHASECHK.TRANS64.TRYWAIT P0, [R0+URZ], R3 ;  /* 0x00000003000075a7 */ /* 0x0022a400080011ff */
[----:B--2---:R-:W-:Y:S05]  /*aa50*/  @!P0 NANOSLEEP.SYNCS 0x989680 ;  /* 0x009896800000895d */ /* 0x004fea0003900000 */
[----:B------:R-:W2:Y:S02]  /*aa60*/  @!P0 SYNCS.PHASECHK.TRANS64 P0, [R0+URZ], R3 ;  /* 0x00000003000085a7 */ /* 0x000ea400080010ff */
[----:B--2---:R-:W-:Y:S05]  /*aa70*/  @!P0 BRA `(.L_x_210) ;  /* 0xfffffffc00f08947 */ /* 0x004fea000383ffff */
[----:B------:R-:W-:Y:S05]  /*aa80*/  BRA `(.L_x_211) ;  /* 0xffffff9800647947 */ /* 0x000fea000383ffff */
.L_x_91:
[----:B------:R-:W-:-:S07]  /*aa90*/  MOV R0, UR7 ;  /* 0x0000000700007c02 */ /* 0x000fce0008000f00 */
.L_x_212:
[----:B-1----:R1:W2:Y:S02]  /*aaa0*/  SYNCS.PHASECHK.TRANS64.TRYWAIT P0, [R0+URZ], R3 ;  /* 0x00000003000075a7 */ /* 0x0022a400080011ff */
[----:B--2---:R-:W-:Y:S05]  /*aab0*/  @!P0 NANOSLEEP.SYNCS 0x989680 ;  /* 0x009896800000895d */ /* 0x004fea0003900000 */
[----:B------:R-:W2:Y:S02]  /*aac0*/  @!P0 SYNCS.PHASECHK.TRANS64 P0, [R0+URZ], R3 ;  /* 0x00000003000085a7 */ /* 0x000ea400080010ff */
[----:B--2---:R-:W-:Y:S05]  /*aad0*/  @!P0 BRA `(.L_x_212) ;  /* 0xfffffffc00f08947 */ /* 0x004fea000383ffff */
[----:B------:R-:W-:Y:S05]  /*aae0*/  BRA `(.L_x_213) ;  /* 0xffffff9800707947 */ /* 0x000fea000383ffff */
.L_x_94:
[----:B------:R-:W-:-:S07]  /*aaf0*/  MOV R0, UR8 ;  /* 0x0000000800007c02 */ /* 0x000fce0008000f00 */
.L_x_214:
[----:B-1----:R1:W2:Y:S02]  /*ab00*/  SYNCS.PHASECHK.TRANS64.TRYWAIT P1, [R0+URZ+0x1d0], R2 ;  /* 0x0001d002000075a7 */ /* 0x0022a400080211ff */
[----:B--2---:R-:W-:Y:S05]  /*ab10*/  @!P1 NANOSLEEP.SYNCS 0x989680 ;  /* 0x009896800000995d */ /* 0x004fea0003900000 */
[----:B------:R-:W2:Y:S02]  /*ab20*/  @!P1 SYNCS.PHASECHK.TRANS64 P1, [R0+URZ+0x1d0], R2 ;  /* 0x0001d002000095a7 */ /* 0x000ea400080210ff */
[----:B--2---:R-:W-:Y:S05]  /*ab30*/  @!P1 BRA `(.L_x_214) ;  /* 0xfffffffc00f09947 */ /* 0x004fea000383ffff */
[----:B------:R-:W-:Y:S05]  /*ab40*/  BRA `(.L_x_215) ;  /* 0xffffff9800bc7947 */ /* 0x000fea000383ffff */
.L_x_99:
[----:B--2---:R2:W4:Y:S02]  /*ab50*/  SYNCS.PHASECHK.TRANS64.TRYWAIT P0, [R0+URZ+0x150], R2 ;  /* 0x00015002000075a7 */ /* 0x00452400080011ff */
[----:B----4-:R-:W-:Y:S05]  /*ab60*/  @!P0 NANOSLEEP.SYNCS 0x989680 ;  /* 0x009896800000895d */ /* 0x010fea0003900000 */
[----:B------:R-:W4:Y:S02]  /*ab70*/  @!P0 SYNCS.PHASECHK.TRANS64 P0, [R0+URZ+0x150], R2 ;  /* 0x00015002000085a7 */ /* 0x000f2400080010ff */
[----:B----4-:R-:W-:Y:S05]  /*ab80*/  @!P0 BRA `(.L_x_99) ;  /* 0xfffffffc00f08947 */ /* 0x010fea000383ffff */
[----:B------:R-:W-:Y:S05]  /*ab90*/  BRA `(.L_x_216) ;  /* 0xffffff9c00d07947 */ /* 0x000fea000383ffff */
.L_x_102:
[----:B------:R-:W-:Y:S07]  /*aba0*/  MOV R0, UR7 ;  /* 0x0000000700007c02 */ /* 0x000fee0008000f00 */
.L_x_217:
[----:B--2---:R2:W4:Y:S02]  /*abb0*/  SYNCS.PHASECHK.TRANS64.TRYWAIT P0, [R0+URZ+0x148], R2 ;  /* 0x00014802000075a7 */ /* 0x00452400080011ff */
[----:B----4-:R-:W-:Y:S05]  /*abc0*/  @!P0 NANOSLEEP.SYNCS 0x989680 ;  /* 0x009896800000895d */ /* 0x010fea0003900000 */
[----:B------:R-:W4:Y:S02]  /*abd0*/  @!P0 SYNCS.PHASECHK.TRANS64 P0, [R0+URZ+0x148], R2 ;  /* 0x00014802000085a7 */ /* 0x000f2400080010ff */
[----:B----4-:R-:W-:Y:S05]  /*abe0*/  @!P0 BRA `(.L_x_217) ;  /* 0xfffffffc00f08947 */ /* 0x010fea000383ffff */
[----:B------:R-:W-:Y:S05]  /*abf0*/  BRA `(.L_x_101) ;  /* 0xffffffa000b07947 */ /* 0x000fea000383ffff */
.L_x_105:
[----:B------:R-:W-:Y:S07]  /*ac00*/  MOV R0, UR7 ;  /* 0x0000000700007c02 */ /* 0x000fee0008000f00 */
.L_x_218:
[----:B-1----:R1:W2:Y:S02]  /*ac10*/  SYNCS.PHASECHK.TRANS64.TRYWAIT P0, [R0+URZ+0x120], R14 ;  /* 0x0001200e000075a7 */ /* 0x0022a400080011ff */
[----:B--2---:R-:W-:Y:S05]  /*ac20*/  @!P0 NANOSLEEP.SYNCS 0x989680 ;  /* 0x009896800000895d */ /* 0x004fea0003900000 */
[----:B------:R-:W2:Y:S02]  /*ac30*/  @!P0 SYNCS.PHASECHK.TRANS64 P0, [R0+URZ+0x120], R14 ;  /* 0x0001200e000085a7 */ /* 0x000ea400080010ff */
[----:B--2---:R-:W-:Y:S05]  /*ac40*/  @!P0 BRA `(.L_x_218) ;  /* 0xfffffffc00f08947 */ /* 0x004fea000383ffff */
[----:B------:R-:W-:Y:S05]  /*ac50*/  BRA `(.L_x_219) ;  /* 0xffffffa400287947 */ /* 0x000fea000383ffff */
.L_x_106:
[----:B------:R-:W-:Y:S07]  /*ac60*/  MOV R0, UR7 ;  /* 0x0000000700007c02 */ /* 0x000fee0008000f00 */
.L_x_220:
[----:B-1----:R1:W2:Y:S02]  /*ac70*/  SYNCS.PHASECHK.TRANS64.TRYWAIT P0, [R0+URZ+0x128], R14 ;  /* 0x0001280e000075a7 */ /* 0x0022a400080011ff */
[----:B--2---:R-:W-:Y:S05]  /*ac80*/  @!P0 NANOSLEEP.SYNCS 0x989680 ;  /* 0x009896800000895d */ /* 0x004fea0003900000 */
[----:B------:R-:W2:Y:S02]  /*ac90*/  @!P0 SYNCS.PHASECHK.TRANS64 P0, [R0+URZ+0x128], R14 ;  /* 0x0001280e000085a7 */ /* 0x000ea400080010ff */
[----:B--2---:R-:W-:Y:S05]  /*aca0*/  @!P0 BRA `(.L_x_220) ;  /* 0xfffffffc00f08947 */ /* 0x004fea000383ffff */
[----:B------:R-:W-:Y:S05]  /*acb0*/  BRA `(.L_x_221) ;  /* 0xffffffa400807947 */ /* 0x000fea000383ffff */
.L_x_107:
[----:B------:R-:W-:Y:S07]  /*acc0*/  MOV R0, UR7 ;  /* 0x0000000700007c02 */ /* 0x000fee0008000f00 */
.L_x_222:
[----:B-1----:R1:W2:Y:S02]  /*acd0*/  SYNCS.PHASECHK.TRANS64.TRYWAIT P0, [R0+URZ+0x130], R14 ;  /* 0x0001300e000075a7 */ /* 0x0022a400080011ff */
[----:B--2---:R-:W-:Y:S05]  /*ace0*/  @!P0 NANOSLEEP.SYNCS 0x989680 ;  /* 0x009896800000895d */ /* 0x004fea0003900000 */
[----:B------:R-:W2:Y:S02]  /*acf0*/  @!P0 SYNCS.PHASECHK.TRANS64 P0, [R0+URZ+0x130], R14 ;  /* 0x0001300e000085a7 */ /* 0x000ea400080010ff */
[----:B--2---:R-:W-:Y:S05]  /*ad00*/  @!P0 BRA `(.L_x_222) ;  /* 0xfffffffc00f08947 */ /* 0x004fea000383ffff */
[----:B------:R-:W-:Y:S05]  /*ad10*/  BRA `(.L_x_223) ;  /* 0xffffffa400dc7947 */ /* 0x000fea000383ffff */
.L_x_108:
[----:B------:R-:W-:Y:S07]  /*ad20*/  MOV R0, UR7 ;  /* 0x0000000700007c02 */ /* 0x000fee0008000f00 */
.L_x_224:
[----:B-1----:R1:W2:Y:S02]  /*ad30*/  SYNCS.PHASECHK.TRANS64.TRYWAIT P0, [R0+URZ+0x138], R14 ;  /* 0x0001380e000075a7 */ /* 0x0022a400080011ff */
[----:B--2---:R-:W-:Y:S05]  /*ad40*/  @!P0 NANOSLEEP.SYNCS 0x989680 ;  /* 0x009896800000895d */ /* 0x004fea0003900000 */
[----:B------:R-:W2:Y:S02]  /*ad50*/  @!P0 SYNCS.PHASECHK.TRANS64 P0, [R0+URZ+0x138], R14 ;  /* 0x0001380e000085a7 */ /* 0x000ea400080010ff */
[----:B--2---:R-:W-:Y:S05]  /*ad60*/  @!P0 BRA `(.L_x_224) ;  /* 0xfffffffc00f08947 */ /* 0x004fea000383ffff */
[----:B------:R-:W-:Y:S05]  /*ad70*/  BRA `(.L_x_225) ;  /* 0xffffffa8007c7947 */ /* 0x000fea000383ffff */
.L_x_110:
[----:B------:R-:W-:-:S07]  /*ad80*/  MOV R0, UR7 ;  /* 0x0000000700007c02 */ /* 0x000fce0008000f00 */
.L_x_226:
[----:B-1----:R1:W4:Y:S02]  /*ad90*/  SYNCS.PHASECHK.TRANS64.TRYWAIT P0, [R0+URZ+0x120], R2 ;  /* 0x00012002000075a7 */ /* 0x00232400080011ff */
[----:B----4-:R-:W-:Y:S05]  /*ada0*/  @!P0 NANOSLEEP.SYNCS 0x989680 ;  /* 0x009896800000895d */ /* 0x010fea0003900000 */
[----:B------:R-:W4:Y:S02]  /*adb0*/  @!P0 SYNCS.PHASECHK.TRANS64 P0, [R0+URZ+0x120], R2 ;  /* 0x00012002000085a7 */ /* 0x000f2400080010ff */
[----:B----4-:R-:W-:Y:S05]  /*adc0*/  @!P0 BRA `(.L_x_226) ;  /* 0xfffffffc00f08947 */ /* 0x010fea000383ffff */
[----:B------:R-:W-:Y:S05]  /*add0*/  BRA `(.L_x_227) ;  /* 0xffffffac00047947 */ /* 0x000fea000383ffff */
.L_x_111:
[----:B-1----:R-:W-:-:S07]  /*ade0*/  MOV R0, UR7 ;  /* 0x0000000700007c02 */ /* 0x002fce0008000f00 */
.L_x_228:
[----:B-1----:R1:W4:Y:S02]  /*adf0*/  SYNCS.PHASECHK.TRANS64.TRYWAIT P0, [R0+URZ+0x128], R2 ;  /* 0x00012802000075a7 */ /* 0x00232400080011ff */
[----:B----4-:R-:W-:Y:S05]  /*ae00*/  @!P0 NANOSLEEP.SYNCS 0x989680 ;  /* 0x009896800000895d */ /* 0x010fea0003900000 */
[----:B------:R-:W4:Y:S02]  /*ae10*/  @!P0 SYNCS.PHASECHK.TRANS64 P0, [R0+URZ+0x128], R2 ;  /* 0x00012802000085a7 */ /* 0x000f2400080010ff */
[----:B----4-:R-:W-:Y:S05]  /*ae20*/  @!P0 BRA `(.L_x_228) ;  /* 0xfffffffc00f08947 */ /* 0x010fea000383ffff */
[----:B------:R-:W-:Y:S05]  /*ae30*/  BRA `(.L_x_229) ;  /* 0xffffffa800f47947 */ /* 0x000fea000383ffff */
.L_x_112:
[----:B-1----:R-:W-:-:S07]  /*ae40*/  MOV R0, UR7 ;  /* 0x0000000700007c02 */ /* 0x002fce0008000f00 */
.L_x_230:
[----:B-1----:R1:W4:Y:S02]  /*ae50*/  SYNCS.PHASECHK.TRANS64.TRYWAIT P0, [R0+URZ+0x130], R2 ;  /* 0x00013002000075a7 */ /* 0x00232400080011ff */
[----:B----4-:R-:W-:Y:S05]  /*ae60*/  @!P0 NANOSLEEP.SYNCS 0x989680 ;  /* 0x009896800000895d */ /* 0x010fea0003900000 */
[----:B------:R-:W4:Y:S02]  /*ae70*/  @!P0 SYNCS.PHASECHK.TRANS64 P0, [R0+URZ+0x130], R2 ;  /* 0x00013002000085a7 */ /* 0x000f2400080010ff */
[----:B----4-:R-:W-:Y:S05]  /*ae80*/  @!P0 BRA `(.L_x_230) ;  /* 0xfffffffc00f08947 */ /* 0x010fea000383ffff */
[----:B------:R-:W-:Y:S05]  /*ae90*/  BRA `(.L_x_231) ;  /* 0xffffffa800e47947 */ /* 0x000fea000383ffff */
.L_x_114:
[----:B--2---:R2:W3:Y:S02]  /*aea0*/  SYNCS.PHASECHK.TRANS64.TRYWAIT P0, [R0+URZ+0x150], R2 ;  /* 0x00015002000075a7 */ /* 0x0044e400080011ff */
[----:B---3--:R-:W-:Y:S05]  /*aeb0*/  @!P0 NANOSLEEP.SYNCS 0x989680 ;  /* 0x009896800000895d */ /* 0x008fea0003900000 */
[----:B------:R-:W3:Y:S02]  /*aec0*/  @!P0 SYNCS.PHASECHK.TRANS64 P0, [R0+URZ+0x150], R2 ;  /* 0x00015002000085a7 */ /* 0x000ee400080010ff */
[----:B---3--:R-:W-:Y:S05]  /*aed0*/  @!P0 BRA `(.L_x_114) ;  /* 0xfffffffc00f08947 */ /* 0x008fea000383ffff */
[----:B------:R-:W-:Y:S05]  /*aee0*/  BRA `(.L_x_232) ;  /* 0xffffffac00c07947 */ /* 0x000fea000383ffff */
.L_x_125:
[----:B-1----:R-:W-:Y:S04]  /*aef0*/  MOV R2, UR48 ;  /* 0x0000003000027c02 */ /* 0x002fe80008000f00 */
[----:B------:R1:W3:Y:S03]  /*af00*/  SYNCS.PHASECHK.TRANS64.TRYWAIT P1, [R2+URZ+0x100], R3 ;  /* 0x00010003020075a7 */ /* 0x0002e600080211ff */
[----:B---3--:R-:W-:Y:S05]  /*af10*/  @!P1 NANOSLEEP.SYNCS 0x989680 ;  /* 0x009896800000995d */ /* 0x008fea0003900000 */
[----:B------:R-:W3:Y:S02]  /*af20*/  @!P1 SYNCS.PHASECHK.TRANS64 P1, [R2+URZ+0x100], R3 ;  /* 0x00010003020095a7 */ /* 0x000ee400080210ff */
[----:B---3--:R-:W-:Y:S05]  /*af30*/  @!P1 BRA `(.L_x_125) ;  /* 0xfffffffc00ec9947 */ /* 0x008fea000383ffff */
[----:B------:R-:W-:Y:S05]  /*af40*/  BRA `(.L_x_124) ;  /* 0xffffffb800cc7947 */ /* 0x000fea000383ffff */
.L_x_127:
[----:B-1----:R1:W4:Y:S02]  /*af50*/  SYNCS.PHASECHK.TRANS64.TRYWAIT P0, [R112+URZ+0x170], R0 ;  /* 0x00017000700075a7 */ /* 0x00232400080011ff */
[----:B----4-:R-:W-:Y:S05]  /*af60*/  @!P0 NANOSLEEP.SYNCS 0x989680 ;  /* 0x009896800000895d */ /* 0x010fea0003900000 */
[----:B------:R-:W4:Y:S02]  /*af70*/  @!P0 SYNCS.PHASECHK.TRANS64 P0, [R112+URZ+0x170], R0 ;  /* 0x00017000700085a7 */ /* 0x000f2400080010ff */
[----:B----4-:R-:W-:Y:S05]  /*af80*/  @!P0 BRA `(.L_x_127) ;  /* 0xfffffffc00f08947 */ /* 0x010fea000383ffff */
[----:B------:R-:W-:Y:S05]  /*af90*/  BRA `(.L_x_126) ;  /* 0xffffffb800f47947 */ /* 0x000fea000383ffff */
.L_x_136:
[----:B--2---:R2:W4:Y:S02]  /*afa0*/  SYNCS.PHASECHK.TRANS64.TRYWAIT P0, [R2+URZ+0x100], R0 ;  /* 0x00010000020075a7 */ /* 0x00452400080011ff */
[----:B----4-:R-:W-:Y:S05]  /*afb0*/  @!P0 NANOSLEEP.SYNCS 0x989680 ;  /* 0x009896800000895d */ /* 0x010fea0003900000 */
[----:B------:R-:W4:Y:S02]  /*afc0*/  @!P0 SYNCS.PHASECHK.TRANS64 P0, [R2+URZ+0x100], R0 ;  /* 0x00010000020085a7 */ /* 0x000f2400080010ff */
[----:B----4-:R-:W-:Y:S05]  /*afd0*/  @!P0 BRA `(.L_x_136) ;  /* 0xfffffffc00f08947 */ /* 0x010fea000383ffff */
[----:B------:R-:W-:Y:S05]  /*afe0*/  BRA `(.L_x_135) ;  /* 0xffffffc400e07947 */ /* 0x000fea000383ffff */
.L_x_144:
[----:B--2---:R2:W4:Y:S02]  /*aff0*/  SYNCS.PHASECHK.TRANS64.TRYWAIT P0, [R0+URZ+0x100], R6 ;  /* 0x00010006000075a7 */ /* 0x00452400080011ff */
[----:B----4-:R-:W-:Y:S05]  /*b000*/  @!P0 NANOSLEEP.SYNCS 0x989680 ;  /* 0x009896800000895d */ /* 0x010fea0003900000 */
[----:B------:R-:W4:Y:S02]  /*b010*/  @!P0 SYNCS.PHASECHK.TRANS64 P0, [R0+URZ+0x100], R6 ;  /* 0x00010006000085a7 */ /* 0x000f2400080010ff */
[----:B----4-:R-:W-:Y:S05]  /*b020*/  @!P0 BRA `(.L_x_144) ;  /* 0xfffffffc00f08947 */ /* 0x010fea000383ffff */
[----:B------:R-:W-:Y:S05]  /*b030*/  BRA `(.L_x_143) ;  /* 0xffffffd000f47947 */ /* 0x000fea000383ffff */
.L_x_152:
[----:B--2---:R2:W4:Y:S02]  /*b040*/  SYNCS.PHASECHK.TRANS64.TRYWAIT P0, [R0+URZ+0x100], R5 ;  /* 0x00010005000075a7 */ /* 0x00452400080011ff */
[----:B----4-:R-:W-:Y:S05]  /*b050*/  @!P0 NANOSLEEP.SYNCS 0x989680 ;  /* 0x009896800000895d */ /* 0x010fea0003900000 */
[----:B------:R-:W4:Y:S02]  /*b060*/  @!P0 SYNCS.PHASECHK.TRANS64 P0, [R0+URZ+0x100], R5 ;  /* 0x00010005000085a7 */ /* 0x000f2400080010ff */
[----:B----4-:R-:W-:Y:S05]  /*b070*/  @!P0 BRA `(.L_x_152) ;  /* 0xfffffffc00f08947 */ /* 0x010fea000383ffff */
[----:B------:R-:W-:Y:S05]  /*b080*/  BRA `(.L_x_151) ;  /* 0xffffffe000087947 */ /* 0x000fea000383ffff */
        .weak           $__internal_0_$__cuda_sm10x_tcgen05_guardrail_trap_col_being_dealloced_not_returned_by_alloc
        .type           $__internal_0_$__cuda_sm10x_tcgen05_guardrail_trap_col_being_dealloced_not_returned_by_alloc,@function
        .size           $__internal_0_$__cuda_sm10x_tcgen05_guardrail_trap_col_being_dealloced_not_returned_by_alloc,($__internal_1_$__cuda_sm10x_tcgen05_guardrail_trap_phase_invalid_during_alloc - $__internal_0_$__cuda_sm10x_tcgen05_guardrail_trap_col_being_dealloced_not_returned_by_alloc)
$__internal_0_$__cuda_sm10x_tcgen05_guardrail_trap_col_being_dealloced_not_returned_by_alloc:
[----:B------:R-:W-:Y:S05]  /*b090*/  BPT.TRAP 0x1 ;  /* 0x000000040000795c */ /* 0x000fea0000300000 */
[----:B------:R-:W-:-:S04]  /*b0a0*/  HFMA2 R3, -RZ, RZ, 0, 0 ;  /* 0x00000000ff037431 */ /* 0x000fc800000001ff */
[----:B------:R-:W-:Y:S05]  /*b0b0*/  RET.REL.NODEC R2 `(_ZN7cutlass13device_kernelINS_4gemm6kernel13GemmUniversalIN4cute5tupleIJiiiiEEENS1_10collective13CollectiveMmaINS1_35MainloopSm100TmaUmmaWarpSpecializedILi16ELi2ELi4ENS5_IJNS4_1CILi2EEENSA_ILi1EEESC_EEEEENS5_IJNSA_ILi128EEENSA_ILi256EEENSA_ILi32EEEEEENS_6half_tENS5_IJlSC_lEEESJ_SK_NS4_8TiledMMAINS4_8MMA_AtomIJNS4_26SM100_MMA_F16BF16_2x1SM_SSISJ_SJ_fLi128ELi256ELNS4_4UMMA5MajorE0ELSP_0ELNSO_7ScaleInE0ELSQ_0EEEEEENS4_6LayoutINS5_IJSC_SC_SC_EEENS5_IJNSA_ILi0EEESV_SV_EEEEENS5_IJNS4_10UnderscoreESY_SY_EEEEENS4_18SM100_TMA_2SM_LOADENS4_14ComposedLayoutINS4_7SwizzleILi2ELi4ELi3EEENS4_18smem_ptr_flag_bitsILi16EEENST_INS5_IJNSA_ILi8EEESH_EEENS5_IJSH_SC_EEEEEEEvNS4_8identityES11_S1B_vS1C_EENS_8epilogue10collective18CollectiveEpilogueINS1E_23Sm100TmaWarpSpecializedILi4ELi2ELi32ELb1ELb0EEEJNS5_IJNSA_ILi64EEESG_SH_EEENS5_IJNST_IS1J_SC_EENST_INS5_IJSH_SB_EEENS5_IJSC_SF_EEEEEEEESJ_SK_SJ_SK_NS1E_6fusion15FusionCallbacksIS1I_NS1Q_17LinearCombinationISJ_fSJ_fLNS_15FloatRoundStyleE2EEES1K_S1P_JEEENS4_5SM1004TMEM4LOAD26SM100_TMEM_LOAD_32dp32b32xENS4_13SM90_TMA_LOADES1B_NS4_39AutoVectorizingCopyWithAssumedAlignmentILi128EEENS4_14SM90_TMA_STOREES1B_S22_S22_EEEvvEEEEvNT_6ParamsE) ;  /* 0xffffff4c02d07950 */ /* 0x000fea0003c3ffff */
        .weak           $__internal_1_$__cuda_sm10x_tcgen05_guardrail_trap_phase_invalid_during_alloc
        .type           $__internal_1_$__cuda_sm10x_tcgen05_guardrail_trap_phase_invalid_during_alloc,@function
        .size           $__internal_1_$__cuda_sm10x_tcgen05_guardrail_trap_phase_invalid_during_alloc,($__internal_2_$__cuda_sm10x_tcgen05_guardrail_trap_unallocated_columns_being_dealloced - $__internal_1_$__cuda_sm10x_tcgen05_guardrail_trap_phase_invalid_during_alloc)
$__internal_1_$__cuda_sm10x_tcgen05_guardrail_trap_phase_invalid_during_alloc:
[----:B------:R-:W-:Y:S05]  /*b0c0*/  BPT.TRAP 0x1 ;  /* 0x000000040000795c */ /* 0x000fea0000300000 */
[----:B------:R-:W-:-:S04]  /*b0d0*/  MOV R3, 0x0 ;  /* 0x0000000000037802 */ /* 0x000fc80000000f00 */
[----:B------:R-:W-:Y:S05]  /*b0e0*/  RET.REL.NODEC R2 `(_ZN7cutlass13device_kernelINS_4gemm6kernel13GemmUniversalIN4cute5tupleIJiiiiEEENS1_10collective13CollectiveMmaINS1_35MainloopSm100TmaUmmaWarpSpecializedILi16ELi2ELi4ENS5_IJNS4_1CILi2EEENSA_ILi1EEESC_EEEEENS5_IJNSA_ILi128EEENSA_ILi256EEENSA_ILi32EEEEEENS_6half_tENS5_IJlSC_lEEESJ_SK_NS4_8TiledMMAINS4_8MMA_AtomIJNS4_26SM100_MMA_F16BF16_2x1SM_SSISJ_SJ_fLi128ELi256ELNS4_4UMMA5MajorE0ELSP_0ELNSO_7ScaleInE0ELSQ_0EEEEEENS4_6LayoutINS5_IJSC_SC_SC_EEENS5_IJNSA_ILi0EEESV_SV_EEEEENS5_IJNS4_10UnderscoreESY_SY_EEEEENS4_18SM100_TMA_2SM_LOADENS4_14ComposedLayoutINS4_7SwizzleILi2ELi4ELi3EEENS4_18smem_ptr_flag_bitsILi16EEENST_INS5_IJNSA_ILi8EEESH_EEENS5_IJSH_SC_EEEEEEEvNS4_8identityES11_S1B_vS1C_EENS_8epilogue10collective18CollectiveEpilogueINS1E_23Sm100TmaWarpSpecializedILi4ELi2ELi32ELb1ELb0EEEJNS5_IJNSA_ILi64EEESG_SH_EEENS5_IJNST_IS1J_SC_EENST_INS5_IJSH_SB_EEENS5_IJSC_SF_EEEEEEEESJ_SK_SJ_SK_NS1E_6fusion15FusionCallbacksIS1I_NS1Q_17LinearCombinationISJ_fSJ_fLNS_15FloatRoundStyleE2EEES1K_S1P_JEEENS4_5SM1004TMEM4LOAD26SM100_TMEM_LOAD_32dp32b32xENS4_13SM90_TMA_LOADES1B_NS4_39AutoVectorizingCopyWithAssumedAlignmentILi128EEENS4_14SM90_TMA_STOREES1B_S22_S22_EEEvvEEEEvNT_6ParamsE) ;  /* 0xffffff4c02c47950 */ /* 0x000fea0003c3ffff */
        .weak           $__internal_2_$__cuda_sm10x_tcgen05_guardrail_trap_unallocated_columns_being_dealloced
        .type           $__internal_2_$__cuda_sm10x_tcgen05_guardrail_trap_unallocated_columns_being_dealloced,@function
        .size           $__internal_2_$__cuda_sm10x_tcgen05_guardrail_trap_unallocated_columns_being_dealloced,(.L_x_234 - $__internal_2_$__cuda_sm10x_tcgen05_guardrail_trap_unallocated_columns_being_dealloced)
$__internal_2_$__cuda_sm10x_tcgen05_guardrail_trap_unallocated_columns_being_dealloced:
[----:B------:R-:W-:Y:S05]  /*b0f0*/  BPT.TRAP 0x1 ;  /* 0x000000040000795c */ /* 0x000fea0000300000 */
[----:B------:R-:W-:-:S04]  /*b100*/  HFMA2 R3, -RZ, RZ, 0, 0 ;  /* 0x00000000ff037431 */ /* 0x000fc800000001ff */
[----:B------:R-:W-:Y:S05]  /*b110*/  RET.REL.NODEC R2 `(_ZN7cutlass13device_kernelINS_4gemm6kernel13GemmUniversalIN4cute5tupleIJiiiiEEENS1_10collective13CollectiveMmaINS1_35MainloopSm100TmaUmmaWarpSpecializedILi16ELi2ELi4ENS5_IJNS4_1CILi2EEENSA_ILi1EEESC_EEEEENS5_IJNSA_ILi128EEENSA_ILi256EEENSA_ILi32EEEEEENS_6half_tENS5_IJlSC_lEEESJ_SK_NS4_8TiledMMAINS4_8MMA_AtomIJNS4_26SM100_MMA_F16BF16_2x1SM_SSISJ_SJ_fLi128ELi256ELNS4_4UMMA5MajorE0ELSP_0ELNSO_7ScaleInE0ELSQ_0EEEEEENS4_6LayoutINS5_IJSC_SC_SC_EEENS5_IJNSA_ILi0EEESV_SV_EEEEENS5_IJNS4_10UnderscoreESY_SY_EEEEENS4_18SM100_TMA_2SM_LOADENS4_14ComposedLayoutINS4_7SwizzleILi2ELi4ELi3EEENS4_18smem_ptr_flag_bitsILi16EEENST_INS5_IJNSA_ILi8EEESH_EEENS5_IJSH_SC_EEEEEEEvNS4_8identityES11_S1B_vS1C_EENS_8epilogue10collective18CollectiveEpilogueINS1E_23Sm100TmaWarpSpecializedILi4ELi2ELi32ELb1ELb0EEEJNS5_IJNSA_ILi64EEESG_SH_EEENS5_IJNST_IS1J_SC_EENST_INS5_IJSH_SB_EEENS5_IJSC_SF_EEEEEEEESJ_SK_SJ_SK_NS1E_6fusion15FusionCallbacksIS1I_NS1Q_17LinearCombinationISJ_fSJ_fLNS_15FloatRoundStyleE2EEES1K_S1P_JEEENS4_5SM1004TMEM4LOAD26SM100_TMEM_LOAD_32dp32b32xENS4_13SM90_TMA_LOADES1B_NS4_39AutoVectorizingCopyWithAssumedAlignmentILi128EEENS4_14SM90_TMA_STOREES1B_S22_S22_EEEvvEEEEvNT_6ParamsE) ;  /* 0xffffff4c02b87950 */ /* 0x000fea0003c3ffff */
.L_x_233:
[----:B------:R-:W-:-:S00]  /*b120*/  BRA `(.L_x_233) ;  /* 0xfffffffc00fc7947 */ /* 0x000fc0000383ffff */
[----:B------:R-:W-:-:S00]  /*b130*/  NOP ;  /* 0x0000000000007918 */ /* 0x000fc00000000000 */
        /* <DEDUP_REMOVED lines=12> */
.L_x_234:


//--------------------- .nv.global.init           --------------------------
	.section	.nv.global.init,"aw",@progbits
.nv.global.init:
	.type		$str$27,@object
	.size		$str$27,($str$28 - $str$27)
$str$27:
        /*0000*/ 	.byte	0x28, 0x61, 0x64, 0x64, 0x72, 0x65, 0x73, 0x73, 0x20, 0x26, 0x20, 0x6d, 0x61, 0x73, 0x6b, 0x29
        /*0010*/ 	.byte	0x20, 0x3d, 0x3d, 0x20, 0x30, 0x00
	.type		$str$28,@object
	.size		$str$28,($str$26 - $str$28)
$str$28:
        /*0016*/ 	.byte	0x2f, 0x74, 0x6d, 0x70, 0x2f, 0x63, 0x75, 0x74, 0x6c, 0x61, 0x73, 0x73, 0x5f, 0x73, 0x77, 0x65
        /*0026*/ 	.byte	0x65, 0x70, 0x5f, 0x73, 0x72, 0x63, 0x2f, 0x69, 0x6e, 0x63, 0x6c, 0x75, 0x64, 0x65, 0x2f, 0x63
        /*0036*/ 	.byte	0x75, 0x74, 0x65, 0x2f, 0x70, 0x6f, 0x69, 0x6e, 0x74, 0x65, 0x72, 0x5f, 0x66, 0x6c, 0x61, 0x67
        /*0046*/ 	.byte	0x67, 0x65, 0x64, 0x2e, 0x68, 0x70, 0x70, 0x00
	.type		$str$26,@object
	.size		$str$26,($str$25 - $str$26)
$str$26:
        /*004e*/ 	.byte	0x2f, 0x74, 0x6d, 0x70, 0x2f, 0x63, 0x75, 0x74, 0x6c, 0x61, 0x73, 0x73, 0x5f, 0x73, 0x77, 0x65
        /*005e*/ 	.byte	0x65, 0x70, 0x5f, 0x73, 0x72, 0x63, 0x2f, 0x69, 0x6e, 0x63, 0x6c, 0x75, 0x64, 0x65, 0x2f, 0x63
        /*006e*/ 	.byte	0x75, 0x74, 0x65, 0x2f, 0x61, 0x74, 0x6f, 0x6d, 0x2f, 0x63, 0x6f, 0x70, 0x79, 0x5f, 0x74, 0x72
        /*007e*/ 	.byte	0x61, 0x69, 0x74, 0x73, 0x5f, 0x73, 0x6d, 0x31, 0x30, 0x30, 0x2e, 0x68, 0x70, 0x70, 0x00
	.type		$str$25,@object
	.size		$str$25,(__unnamed_1 - $str$25)
$str$25:
        /*008d*/ 	.byte	0x28, 0x28, 0x75, 0x69, 0x6e, 0x74, 0x33, 0x32, 0x5f, 0x74, 0x28, 0x74, 0x68, 0x72, 0x65, 0x61
        /*009d*/ 	.byte	0x64, 0x49, 0x64, 0x78, 0x2e, 0x78, 0x29, 0x20, 0x2f, 0x20, 0x33, 0x32, 0x29, 0x20, 0x25, 0x20
        /*00ad*/ 	.byte	0x34, 0x29, 0x20, 0x3d, 0x3d, 0x20, 0x28, 0x28, 0x28, 0x74, 0x6d, 0x65, 0x6d, 0x5f, 0x61, 0x64
        /*00bd*/ 	.byte	0x64, 0x72, 0x20, 0x3e, 0x3e, 0x20, 0x31, 0x36, 0x29, 0x20, 0x2f, 0x20, 0x33, 0x32, 0x29, 0x20
        /*00cd*/ 	.byte	0x25, 0x20, 0x34, 0x29, 0x00
	.type		__unnamed_1,@object
	.size		__unnamed_1,(__unnamed_2 - __unnamed_1)
__unnamed_1:
        /*00d2*/ 	.byte	0x61, 0x75, 0x74, 0x6f, 0x20, 0x63, 0x75, 0x74, 0x65, 0x3a, 0x3a, 0x61, 0x73, 0x5f, 0x70, 0x6f
        /* <DEDUP_REMOVED lines=24> */
        /*0262*/ 	.byte	0x39, 0x36, 0x3e, 0x3e, 0x3e, 0x3e, 0x5d, 0x00
	.type		__unnamed_2,@object
	.size		__unnamed_2,(.L_2 - __unnamed_2)
__unnamed_2:
        /* <DEDUP_REMOVED lines=42> */
        /*050a*/ 	.byte	0x3e, 0x3e, 0x5d, 0x00
.L_2:


//--------------------- .nv.shared._ZN7cutlass13device_kernelINS_4gemm6kernel13GemmUniversalIN4cute5tupleIJiiiiEEENS1_10collective13CollectiveMmaINS1_35MainloopSm100TmaUmmaWarpSpecializedILi16ELi2ELi4ENS5_IJNS4_1CILi2EEENSA_ILi1EEESC_EEEEENS5_IJNSA_ILi128EEENSA_ILi256EEENSA_ILi32EEEEEENS_6half_tENS5_IJlSC_lEEESJ_SK_NS4_8TiledMMAINS4_8MMA_AtomIJNS4_26SM100_MMA_F16BF16_2x1SM_SSISJ_SJ_fLi128ELi256ELNS4_4UMMA5MajorE0ELSP_0ELNSO_7ScaleInE0ELSQ_0EEEEEENS4_6LayoutINS5_IJSC_SC_SC_EEENS5_IJNSA_ILi0EEESV_SV_EEEEENS5_IJNS4_10UnderscoreESY_SY_EEEEENS4_18SM100_TMA_2SM_LOADENS4_14ComposedLayoutINS4_7SwizzleILi2ELi4ELi3EEENS4_18smem_ptr_flag_bitsILi16EEENST_INS5_IJNSA_ILi8EEESH_EEENS5_IJSH_SC_EEEEEEEvNS4_8identityES11_S1B_vS1C_EENS_8epilogue10collective18CollectiveEpilogueINS1E_23Sm100TmaWarpSpecializedILi4ELi2ELi32ELb1ELb0EEEJNS5_IJNSA_ILi64EEESG_SH_EEENS5_IJNST_IS1J_SC_EENST_INS5_IJSH_SB_EEENS5_IJSC_SF_EEEEEEEESJ_SK_SJ_SK_NS1E_6fusion15FusionCallbacksIS1I_NS1Q_17LinearCombinationISJ_fSJ_fLNS_15FloatRoundStyleE2EEES1K_S1P_JEEENS4_5SM1004TMEM4LOAD26SM100_TMEM_LOAD_32dp32b32xENS4_13SM90_TMA_LOADES1B_NS4_39AutoVectorizingCopyWithAssumedAlignmentILi128EEENS4_14SM90_TMA_STOREES1B_S22_S22_EEEvvEEEEvNT_6ParamsE --------------------------
	.section	.nv.shared._ZN7cutlass13device_kernelINS_4gemm6kernel13GemmUniversalIN4cute5tupleIJiiiiEEENS1_10collective13CollectiveMmaINS1_35MainloopSm100TmaUmmaWarpSpecializedILi16ELi2ELi4ENS5_IJNS4_1CILi2EEENSA_ILi1EEESC_EEEEENS5_IJNSA_ILi128EEENSA_ILi256EEENSA_ILi32EEEEEENS_6half_tENS5_IJlSC_lEEESJ_SK_NS4_8TiledMMAINS4_8MMA_AtomIJNS4_26SM100_MMA_F16BF16_2x1SM_SSISJ_SJ_fLi128ELi256ELNS4_4UMMA5MajorE0ELSP_0ELNSO_7ScaleInE0ELSQ_0EEEEEENS4_6LayoutINS5_IJSC_SC_SC_EEENS5_IJNSA_ILi0EEESV_SV_EEEEENS5_IJNS4_10UnderscoreESY_SY_EEEEENS4_18SM100_TMA_2SM_LOADENS4_14ComposedLayoutINS4_7SwizzleILi2ELi4ELi3EEENS4_18smem_ptr_flag_bitsILi16EEENST_INS5_IJNSA_ILi8EEESH_EEENS5_IJSH_SC_EEEEEEEvNS4_8identityES11_S1B_vS1C_EENS_8epilogue10collective18CollectiveEpilogueINS1E_23Sm100TmaWarpSpecializedILi4ELi2ELi32ELb1ELb0EEEJNS5_IJNSA_ILi64EEESG_SH_EEENS5_IJNST_IS1J_SC_EENST_INS5_IJSH_SB_EEENS5_IJSC_SF_EEEEEEEESJ_SK_SJ_SK_NS1E_6fusion15FusionCallbacksIS1I_NS1Q_17LinearCombinationISJ_fSJ_fLNS_15FloatRoundStyleE2EEES1K_S1P_JEEENS4_5SM1004TMEM4LOAD26SM100_TMEM_LOAD_32dp32b32xENS4_13SM90_TMA_LOADES1B_NS4_39AutoVectorizingCopyWithAssumedAlignmentILi128EEENS4_14SM90_TMA_STOREES1B_S22_S22_EEEvvEEEEvNT_6ParamsE,"aw",@nobits
	.sectionflags	@""
	.align	16
	.zero		1024


//--------------------- .nv.shared.reserved.0     --------------------------
	.section	.nv.shared.reserved.0,"aw",@nobits
	.weak		__nv_reservedSMEM_offset_0_alias
	.size		__nv_reservedSMEM_offset_0_alias, 0, 64
	.other		__nv_reservedSMEM_offset_0_alias,@"STO_CUDA_RESERVED_SHARED STV_DEFAULT"
__nv_reservedSMEM_offset_0_alias:
	.zero		0
.nv.shared.reserved.0:
	.zero		64
	.weak		__nv_reservedSMEM_tcgen05_partition
	.type		__nv_reservedSMEM_tcgen05_partition,@object
	.size		__nv_reservedSMEM_tcgen05_partition,(.L_0 - __nv_reservedSMEM_tcgen05_partition)
__nv_reservedSMEM_tcgen05_partition:
	.zero		32
.L_0:


//--------------------- .nv.global                --------------------------
	.section	.nv.global,"aw",@nobits
.nv.global:
	.type		_ZN40_INTERNAL_b011cd48_4_k_cu_e1236fb0_336064cute1_E,@object
	.size		_ZN40_INTERNAL_b011cd48_4_k_cu_e1236fb0_336064cute1_E,(_ZN40_INTERNAL_b011cd48_4_k_cu_e1236fb0_336064cuda3std3__45__cpo6cbeginE - _ZN40_INTERNAL_b011cd48_4_k_cu_e1236fb0_336064cute1_E)
_ZN40_INTERNAL_b011cd48_4_k_cu_e1236fb0_336064cute1_E:
	.zero		1
	.type		_ZN40_INTERNAL_b011cd48_4_k_cu_e1236fb0_336064cuda3std3__45__cpo6cbeginE,@object
	.size		_ZN40_INTERNAL_b011cd48_4_k_cu_e1236fb0_336064cuda3std3__45__cpo6cbeginE,(_ZN40_INTERNAL_b011cd48_4_k_cu_e1236fb0_336064cuda3std3__48in_placeE - _ZN40_INTERNAL_b011cd48_4_k_cu_e1236fb0_336064cuda3std3__45__cpo6cbeginE)
_ZN40_INTERNAL_b011cd48_4_k_cu_e1236fb0_336064cuda3std3__45__cpo6cbeginE:
	.zero		1
	.type		_ZN40_INTERNAL_b011cd48_4_k_cu_e1236fb0_336064cuda3std3__48in_placeE,@object
	.size		_ZN40_INTERNAL_b011cd48_4_k_cu_e1236fb0_336064cuda3std3__48in_placeE,(_ZN40_INTERNAL_b011cd48_4_k_cu_e1236fb0_336064cuda3std6ranges3__45__cpo9iter_moveE - _ZN40_INTERNAL_b011cd48_4_k_cu_e1236fb0_336064cuda3std3__48in_placeE)
_ZN40_INTERNAL_b011cd48_4_k_cu_e1236fb0_336064cuda3std3__48in_placeE:
	.zero		1
	.type		_ZN40_INTERNAL_b011cd48_4_k_cu_e1236fb0_336064cuda3std6ranges3__45__cpo9iter_moveE,@object
	.size		_ZN40_INTERNAL_b011cd48_4_k_cu_e1236fb0_336064cuda3std6ranges3__45__cpo9iter_moveE,(_ZN40_INTERNAL_b011cd48_4_k_cu_e1236fb0_336064cuda3std3__45__cpo5beginE - _ZN40_INTERNAL_b011cd48_4_k_cu_e1236fb0_336064cuda3std6ranges3__45__cpo9iter_moveE)
_ZN40_INTERNAL_b011cd48_4_k_cu_e1236fb0_336064cuda3std6ranges3__45__cpo9iter_moveE:
	.zero		1
	.type		_ZN40_INTERNAL_b011cd48_4_k_cu_e1236fb0_336064cuda3std3__45__cpo5beginE,@object
	.size		_ZN40_INTERNAL_b011cd48_4_k_cu_e1236fb0_336064cuda3std3__45__cpo5beginE,(_ZN40_INTERNAL_b011cd48_4_k_cu_e1236fb0_336064cuda3std3__442_GLOBAL__N__b011cd48_4_k_cu_e1236fb0_336066ignoreE - _ZN40_INTERNAL_b011cd48_4_k_cu_e1236fb0_336064cuda3std3__45__cpo5beginE)
_ZN40_INTERNAL_b011cd48_4_k_cu_e1236fb0_336064cuda3std3__45__cpo5beginE:
	.zero		1
	.type		_ZN40_INTERNAL_b011cd48_4_k_cu_e1236fb0_336064cuda3std3__442_GLOBAL__N__b011cd48_4_k_cu_e1236fb0_336066ignoreE,@object
	.size		_ZN40_INTERNAL_b011cd48_4_k_cu_e1236fb0_336064cuda3std3__442_GLOBAL__N__b011cd48_4_k_cu_e1236fb0_336066ignoreE,(_ZN40_INTERNAL_b011cd48_4_k_cu_e1236fb0_336064cute7productE - _ZN40_INTERNAL_b011cd48_4_k_cu_e1236fb0_336064cuda3std3__442_GLOBAL__N__b011cd48_4_k_cu_e1236fb0_336066ignoreE)
_ZN40_INTERNAL_b011cd48_4_k_cu_e1236fb0_336064cuda3std3__442_GLOBAL__N__b011cd48_4_k_cu_e1236fb0_336066ignoreE:
	.zero		1
	.type		_ZN40_INTERNAL_b011cd48_4_k_cu_e1236fb0_336064cute7productE,@object
	.size		_ZN40_INTERNAL_b011cd48_4_k_cu_e1236fb0_336064cute7productE,(_ZN40_INTERNAL_b011cd48_4_k_cu_e1236fb0_336064cuda3std3__45__cpo3endE - _ZN40_INTERNAL_b011cd48_4_k_cu_e1236fb0_336064cute7productE)
_ZN40_INTERNAL_b011cd48_4_k_cu_e1236fb0_336064cute7productE:
	.zero		1
	.type		_ZN40_INTERNAL_b011cd48_4_k_cu_e1236fb0_336064cuda3std3__45__cpo3endE,@object
	.size		_ZN40_INTERNAL_b011cd48_4_k_cu_e1236fb0_336064cuda3std3__45__cpo3endE,(_ZN40_INTERNAL_b011cd48_4_k_cu_e1236fb0_336064cuda3std3__419piecewise_constructE - _ZN40_INTERNAL_b011cd48_4_k_cu_e1236fb0_336064cuda3std3__45__cpo3endE)
_ZN40_INTERNAL_b011cd48_4_k_cu_e1236fb0_336064cuda3std3__45__cpo3endE:
	.zero		1
	.type		_ZN40_INTERNAL_b011cd48_4_k_cu_e1236fb0_336064cuda3std3__419piecewise_constructE,@object
	.size		_ZN40_INTERNAL_b011cd48_4_k_cu_e1236fb0_336064cuda3std3__419piecewise_constructE,(_ZN40_INTERNAL_b011cd48_4_k_cu_e1236fb0_336064cuda3std3__45__cpo4cendE - _ZN40_INTERNAL_b011cd48_4_k_cu_e1236fb0_336064cuda3std3__419piecewise_constructE)
_ZN40_INTERNAL_b011cd48_4_k_cu_e1236fb0_336064cuda3std3__419piecewise_constructE:
	.zero		1
	.type		_ZN40_INTERNAL_b011cd48_4_k_cu_e1236fb0_336064cuda3std3__45__cpo4cendE,@object
	.size		_ZN40_INTERNAL_b011cd48_4_k_cu_e1236fb0_336064cuda3std3__45__cpo4cendE,(_ZN40_INTERNAL_b011cd48_4_k_cu_e1236fb0_336064cuda3std6ranges3__45__cpo4swapE - _ZN40_INTERNAL_b011cd48_4_k_cu_e1236fb0_336064cuda3std3__45__cpo4cendE)
_ZN40_INTERNAL_b011cd48_4_k_cu_e1236fb0_336064cuda3std3__45__cpo4cendE:
	.zero		1
	.type		_ZN40_INTERNAL_b011cd48_4_k_cu_e1236fb0_336064cuda3std6ranges3__45__cpo4swapE,@object
	.size		_ZN40_INTERNAL_b011cd48_4_k_cu_e1236fb0_336064cuda3std6ranges3__45__cpo4swapE,(.L_10 - _ZN40_INTERNAL_b011cd48_4_k_cu_e1236fb0_336064cuda3std6ranges3__45__cpo4swapE)
_ZN40_INTERNAL_b011cd48_4_k_cu_e1236fb0_336064cuda3std6ranges3__45__cpo4swapE:
	.zero		1
.L_10:


//--------------------- .nv.constant0._ZN7cutlass13device_kernelINS_4gemm6kernel13GemmUniversalIN4cute5tupleIJiiiiEEENS1_10collective13CollectiveMmaINS1_35MainloopSm100TmaUmmaWarpSpecializedILi16ELi2ELi4ENS5_IJNS4_1CILi2EEENSA_ILi1EEESC_EEEEENS5_IJNSA_ILi128EEENSA_ILi256EEENSA_ILi32EEEEEENS_6half_tENS5_IJlSC_lEEESJ_SK_NS4_8TiledMMAINS4_8MMA_AtomIJNS4_26SM100_MMA_F16BF16_2x1SM_SSISJ_SJ_fLi128ELi256ELNS4_4UMMA5MajorE0ELSP_0ELNSO_7ScaleInE0ELSQ_0EEEEEENS4_6LayoutINS5_IJSC_SC_SC_EEENS5_IJNSA_ILi0EEESV_SV_EEEEENS5_IJNS4_10UnderscoreESY_SY_EEEEENS4_18SM100_TMA_2SM_LOADENS4_14ComposedLayoutINS4_7SwizzleILi2ELi4ELi3EEENS4_18smem_ptr_flag_bitsILi16EEENST_INS5_IJNSA_ILi8EEESH_EEENS5_IJSH_SC_EEEEEEEvNS4_8identityES11_S1B_vS1C_EENS_8epilogue10collective18CollectiveEpilogueINS1E_23Sm100TmaWarpSpecializedILi4ELi2ELi32ELb1ELb0EEEJNS5_IJNSA_ILi64EEESG_SH_EEENS5_IJNST_IS1J_SC_EENST_INS5_IJSH_SB_EEENS5_IJSC_SF_EEEEEEEESJ_SK_SJ_SK_NS1E_6fusion15FusionCallbacksIS1I_NS1Q_17LinearCombinationISJ_fSJ_fLNS_15FloatRoundStyleE2EEES1K_S1P_JEEENS4_5SM1004TMEM4LOAD26SM100_TMEM_LOAD_32dp32b32xENS4_13SM90_TMA_LOADES1B_NS4_39AutoVectorizingCopyWithAssumedAlignmentILi128EEENS4_14SM90_TMA_STOREES1B_S22_S22_EEEvvEEEEvNT_6ParamsE --------------------------
	.section	.nv.constant0._ZN7cutlass13device_kernelINS_4gemm6kernel13GemmUniversalIN4cute5tupleIJiiiiEEENS1_10collective13CollectiveMmaINS1_35MainloopSm100TmaUmmaWarpSpecializedILi16ELi2ELi4ENS5_IJNS4_1CILi2EEENSA_ILi1EEESC_EEEEENS5_IJNSA_ILi128EEENSA_ILi256EEENSA_ILi32EEEEEENS_6half_tENS5_IJlSC_lEEESJ_SK_NS4_8TiledMMAINS4_8MMA_AtomIJNS4_26SM100_MMA_F16BF16_2x1SM_SSISJ_SJ_fLi128ELi256ELNS4_4UMMA5MajorE0ELSP_0ELNSO_7ScaleInE0ELSQ_0EEEEEENS4_6LayoutINS5_IJSC_SC_SC_EEENS5_IJNSA_ILi0EEESV_SV_EEEEENS5_IJNS4_10UnderscoreESY_SY_EEEEENS4_18SM100_TMA_2SM_LOADENS4_14ComposedLayoutINS4_7SwizzleILi2ELi4ELi3EEENS4_18smem_ptr_flag_bitsILi16EEENST_INS5_IJNSA_ILi8EEESH_EEENS5_IJSH_SC_EEEEEEEvNS4_8identityES11_S1B_vS1C_EENS_8epilogue10collective18CollectiveEpilogueINS1E_23Sm100TmaWarpSpecializedILi4ELi2ELi32ELb1ELb0EEEJNS5_IJNSA_ILi64EEESG_SH_EEENS5_IJNST_IS1J_SC_EENST_INS5_IJSH_SB_EEENS5_IJSC_SF_EEEEEEEESJ_SK_SJ_SK_NS1E_6fusion15FusionCallbacksIS1I_NS1Q_17LinearCombinationISJ_fSJ_fLNS_15FloatRoundStyleE2EEES1K_S1P_JEEENS4_5SM1004TMEM4LOAD26SM100_TMEM_LOAD_32dp32b32xENS4_13SM90_TMA_LOADES1B_NS4_39AutoVectorizingCopyWithAssumedAlignmentILi128EEENS4_14SM90_TMA_STOREES1B_S22_S22_EEEvvEEEEvNT_6ParamsE,"a",@progbits
	.sectionflags	@""
	.align	4
.nv.constant0._ZN7cutlass13device_kernelINS_4gemm6kernel13GemmUniversalIN4cute5tupleIJiiiiEEENS1_10collective13CollectiveMmaINS1_35MainloopSm100TmaUmmaWarpSpecializedILi16ELi2ELi4ENS5_IJNS4_1CILi2EEENSA_ILi1EEESC_EEEEENS5_IJNSA_ILi128EEENSA_ILi256EEENSA_ILi32EEEEEENS_6half_tENS5_IJlSC_lEEESJ_SK_NS4_8TiledMMAINS4_8MMA_AtomIJNS4_26SM100_MMA_F16BF16_2x1SM_SSISJ_SJ_fLi128ELi256ELNS4_4UMMA5MajorE0ELSP_0ELNSO_7ScaleInE0ELSQ_0EEEEEENS4_6LayoutINS5_IJSC_SC_SC_EEENS5_IJNSA_ILi0EEESV_SV_EEEEENS5_IJNS4_10UnderscoreESY_SY_EEEEENS4_18SM100_TMA_2SM_LOADENS4_14ComposedLayoutINS4_7SwizzleILi2ELi4ELi3EEENS4_18smem_ptr_flag_bitsILi16EEENST_INS5_IJNSA_ILi8EEESH_EEENS5_IJSH_SC_EEEEEEEvNS4_8identityES11_S1B_vS1C_EENS_8epilogue10collective18CollectiveEpilogueINS1E_23Sm100TmaWarpSpecializedILi4ELi2ELi32ELb1ELb0EEEJNS5_IJNSA_ILi64EEESG_SH_EEENS5_IJNST_IS1J_SC_EENST_INS5_IJSH_SB_EEENS5_IJSC_SF_EEEEEEEESJ_SK_SJ_SK_NS1E_6fusion15FusionCallbacksIS1I_NS1Q_17LinearCombinationISJ_fSJ_fLNS_15FloatRoundStyleE2EEES1K_S1P_JEEENS4_5SM1004TMEM4LOAD26SM100_TMEM_LOAD_32dp32b32xENS4_13SM90_TMA_LOADES1B_NS4_39AutoVectorizingCopyWithAssumedAlignmentILi128EEENS4_14SM90_TMA_STOREES1B_S22_S22_EEEvvEEEEvNT_6ParamsE:
	.zero		2944


//--------------------- SYMBOLS --------------------------

	.type		.nv.reservedSmem.offset0,@object
	.size		.nv.reservedSmem.offset0,0x4
	.type		.nv.reservedSmem.cap,@object
	.size		.nv.reservedSmem.cap,0x4
	.type		__assertfail,@function
